	.target	sm_90a

	.elftype	@"ET_EXEC"


//--------------------- .note.nv.tkinfo           --------------------------
	.section	.note.nv.tkinfo,"",@"SHT_NOTE"
	.sectionflags	@"SHF_NOTE_NV_TKINFO"
	.tkinfo
        /*0018*/ 	.word	0x00000002
        /*0030*/ 	.string	""
        /*0030*/ 	.string	"ptxas"
        /*0030*/ 	.string	"Cuda compilation tools, release 13.0, V13.0.88"
        /*0030*/ 	.string	"Build cuda_13.0.r13.0/compiler.36424714_0"
        /*0030*/ 	.string	"-arch sm_90a -m 64 "



//--------------------- .note.nv.cuinfo           --------------------------
	.section	.note.nv.cuinfo,"",@"SHT_NOTE"
	.sectionflags	@"SHF_NOTE_NV_CUINFO"
        /*0018*/ 	.short	0x0002
        /*001a*/ 	.short	0x005a
        /*001c*/ 	.short	0x0082
	.zero		2


//--------------------- .nv.info                  --------------------------
	.section	.nv.info,"",@"SHT_CUDA_INFO"
	.align	4


	//----- nvinfo : EIATTR_REGCOUNT
	.align		4
        /*0000*/ 	.byte	0x04, 0x2f
        /*0002*/ 	.short	(.L_12 - .L_11)
	.align		4
.L_11:
        /*0004*/ 	.word	index@(_ZN7cutlass13device_kernelINS_4gemm6kernel13GemmUniversalIN4cute5tupleIJiiiiEEENS1_10collective13CollectiveMmaINS1_37MainloopSm90TmaGmmaWarpSpecializedFP8ILi18ENS5_IJNS4_1CILi1EEESB_SB_EEENS1_35KernelTmaWarpSpecializedCooperativeEEENS5_IJNSA_ILi128EEENSA_ILi256EEENSA_ILi32EEEEEENS_12float_e5m2_tENS5_IJlSB_lEEESJ_SK_NS4_8TiledMMAINS4_8MMA_AtomIJNS4_4SM904GMMA31MMA_64x256x32_F32E5M2E5M2_SS_TNILNSO_7ScaleInE1ELSQ_1EEEEEENS4_6LayoutINS5_IJNSA_ILi2EEESB_SB_EEENS5_IJSB_NSA_ILi0EEESW_EEEEENS5_IJNS4_10UnderscoreESZ_SZ_EEEEENS4_13SM90_TMA_LOADENS4_14ComposedLayoutINS4_7SwizzleILi1ELi4ELi3EEENS4_18smem_ptr_flag_bitsILi8EEENST_INS5_IJNSA_ILi8EEESH_EEENS5_IJSH_SB_EEEEEEEvNS4_8identityES12_S1C_vS1D_EENS_8epilogue10collective6detail29Sm90TmaWarpSpecializedAdapterINS1G_15DefaultEpilogueISJ_SK_SK_NS1F_6thread17LinearCombinationISJ_Li1EffLNS1K_9ScaleType4KindE0ELNS_15FloatRoundStyleE2ESJ_EENS1_15EpilogueDefaultEEEEEvvEEEEvNT_6ParamsE)
        /*0008*/ 	.word	0x000000a8


	//----- nvinfo : EIATTR_FRAME_SIZE
	.align		4
.L_12:
        /*000c*/ 	.byte	0x04, 0x11
        /*000e*/ 	.short	(.L_14 - .L_13)
	.align		4
.L_13:
        /*0010*/ 	.word	index@(_ZN7cutlass13device_kernelINS_4gemm6kernel13GemmUniversalIN4cute5tupleIJiiiiEEENS1_10collective13CollectiveMmaINS1_37MainloopSm90TmaGmmaWarpSpecializedFP8ILi18ENS5_IJNS4_1CILi1EEESB_SB_EEENS1_35KernelTmaWarpSpecializedCooperativeEEENS5_IJNSA_ILi128EEENSA_ILi256EEENSA_ILi32EEEEEENS_12float_e5m2_tENS5_IJlSB_lEEESJ_SK_NS4_8TiledMMAINS4_8MMA_AtomIJNS4_4SM904GMMA31MMA_64x256x32_F32E5M2E5M2_SS_TNILNSO_7ScaleInE1ELSQ_1EEEEEENS4_6LayoutINS5_IJNSA_ILi2EEESB_SB_EEENS5_IJSB_NSA_ILi0EEESW_EEEEENS5_IJNS4_10UnderscoreESZ_SZ_EEEEENS4_13SM90_TMA_LOADENS4_14ComposedLayoutINS4_7SwizzleILi1ELi4ELi3EEENS4_18smem_ptr_flag_bitsILi8EEENST_INS5_IJNSA_ILi8EEESH_EEENS5_IJSH_SB_EEEEEEEvNS4_8identityES12_S1C_vS1D_EENS_8epilogue10collective6detail29Sm90TmaWarpSpecializedAdapterINS1G_15DefaultEpilogueISJ_SK_SK_NS1F_6thread17LinearCombinationISJ_Li1EffLNS1K_9ScaleType4KindE0ELNS_15FloatRoundStyleE2ESJ_EENS1_15EpilogueDefaultEEEEEvvEEEEvNT_6ParamsE)
        /*0014*/ 	.word	0x00000100


	//----- nvinfo : EIATTR_MIN_STACK_SIZE
	.align		4
.L_14:
        /*0018*/ 	.byte	0x04, 0x12
        /*001a*/ 	.short	(.L_16 - .L_15)
	.align		4
.L_15:
        /*001c*/ 	.word	index@(_ZN7cutlass13device_kernelINS_4gemm6kernel13GemmUniversalIN4cute5tupleIJiiiiEEENS1_10collective13CollectiveMmaINS1_37MainloopSm90TmaGmmaWarpSpecializedFP8ILi18ENS5_IJNS4_1CILi1EEESB_SB_EEENS1_35KernelTmaWarpSpecializedCooperativeEEENS5_IJNSA_ILi128EEENSA_ILi256EEENSA_ILi32EEEEEENS_12float_e5m2_tENS5_IJlSB_lEEESJ_SK_NS4_8TiledMMAINS4_8MMA_AtomIJNS4_4SM904GMMA31MMA_64x256x32_F32E5M2E5M2_SS_TNILNSO_7ScaleInE1ELSQ_1EEEEEENS4_6LayoutINS5_IJNSA_ILi2EEESB_SB_EEENS5_IJSB_NSA_ILi0EEESW_EEEEENS5_IJNS4_10UnderscoreESZ_SZ_EEEEENS4_13SM90_TMA_LOADENS4_14ComposedLayoutINS4_7SwizzleILi1ELi4ELi3EEENS4_18smem_ptr_flag_bitsILi8EEENST_INS5_IJNSA_ILi8EEESH_EEENS5_IJSH_SB_EEEEEEEvNS4_8identityES12_S1C_vS1D_EENS_8epilogue10collective6detail29Sm90TmaWarpSpecializedAdapterINS1G_15DefaultEpilogueISJ_SK_SK_NS1F_6thread17LinearCombinationISJ_Li1EffLNS1K_9ScaleType4KindE0ELNS_15FloatRoundStyleE2ESJ_EENS1_15EpilogueDefaultEEEEEvvEEEEvNT_6ParamsE)
        /*0020*/ 	.word	0x00000100
.L_16:


//--------------------- .nv.compat                --------------------------
	.section	.nv.compat,"",@"SHT_CUDA_COMPAT_INFO"
	.align	4
        /*0000*/ 	.byte	0x02, 0x09, 0x01, 0x00, 0x02, 0x02, 0x04, 0x00, 0x02, 0x05, 0x05, 0x00, 0x03, 0x07, 0x01, 0x01
        /*0010*/ 	.byte	0x02, 0x03, 0x01, 0x00, 0x02, 0x06, 0x01, 0x00, 0x04, 0x0b, 0x08, 0x00, 0x00, 0x00, 0x00, 0x00
        /*0020*/ 	.byte	0x00, 0x00, 0x00, 0x00


//--------------------- .nv.info._ZN7cutlass13device_kernelINS_4gemm6kernel13GemmUniversalIN4cute5tupleIJiiiiEEENS1_10collective13CollectiveMmaINS1_37MainloopSm90TmaGmmaWarpSpecializedFP8ILi18ENS5_IJNS4_1CILi1EEESB_SB_EEENS1_35KernelTmaWarpSpecializedCooperativeEEENS5_IJNSA_ILi128EEENSA_ILi256EEENSA_ILi32EEEEEENS_12float_e5m2_tENS5_IJlSB_lEEESJ_SK_NS4_8TiledMMAINS4_8MMA_AtomIJNS4_4SM904GMMA31MMA_64x256x32_F32E5M2E5M2_SS_TNILNSO_7ScaleInE1ELSQ_1EEEEEENS4_6LayoutINS5_IJNSA_ILi2EEESB_SB_EEENS5_IJSB_NSA_ILi0EEESW_EEEEENS5_IJNS4_10UnderscoreESZ_SZ_EEEEENS4_13SM90_TMA_LOADENS4_14ComposedLayoutINS4_7SwizzleILi1ELi4ELi3EEENS4_18smem_ptr_flag_bitsILi8EEENST_INS5_IJNSA_ILi8EEESH_EEENS5_IJSH_SB_EEEEEEEvNS4_8identityES12_S1C_vS1D_EENS_8epilogue10collective6detail29Sm90TmaWarpSpecializedAdapterINS1G_15DefaultEpilogueISJ_SK_SK_NS1F_6thread17LinearCombinationISJ_Li1EffLNS1K_9ScaleType4KindE0ELNS_15FloatRoundStyleE2ESJ_EENS1_15EpilogueDefaultEEEEEvvEEEEvNT_6ParamsE --------------------------
	.section	.nv.info._ZN7cutlass13device_kernelINS_4gemm6kernel13GemmUniversalIN4cute5tupleIJiiiiEEENS1_10collective13CollectiveMmaINS1_37MainloopSm90TmaGmmaWarpSpecializedFP8ILi18ENS5_IJNS4_1CILi1EEESB_SB_EEENS1_35KernelTmaWarpSpecializedCooperativeEEENS5_IJNSA_ILi128EEENSA_ILi256EEENSA_ILi32EEEEEENS_12float_e5m2_tENS5_IJlSB_lEEESJ_SK_NS4_8TiledMMAINS4_8MMA_AtomIJNS4_4SM904GMMA31MMA_64x256x32_F32E5M2E5M2_SS_TNILNSO_7ScaleInE1ELSQ_1EEEEEENS4_6LayoutINS5_IJNSA_ILi2EEESB_SB_EEENS5_IJSB_NSA_ILi0EEESW_EEEEENS5_IJNS4_10UnderscoreESZ_SZ_EEEEENS4_13SM90_TMA_LOADENS4_14ComposedLayoutINS4_7SwizzleILi1ELi4ELi3EEENS4_18smem_ptr_flag_bitsILi8EEENST_INS5_IJNSA_ILi8EEESH_EEENS5_IJSH_SB_EEEEEEEvNS4_8identityES12_S1C_vS1D_EENS_8epilogue10collective6detail29Sm90TmaWarpSpecializedAdapterINS1G_15DefaultEpilogueISJ_SK_SK_NS1F_6thread17LinearCombinationISJ_Li1EffLNS1K_9ScaleType4KindE0ELNS_15FloatRoundStyleE2ESJ_EENS1_15EpilogueDefaultEEEEEvvEEEEvNT_6ParamsE,"",@"SHT_CUDA_INFO"
	.sectionflags	@""
	.align	4


	//----- nvinfo : EIATTR_CUDA_API_VERSION
	.align		4
        /*0000*/ 	.byte	0x04, 0x37
        /*0002*/ 	.short	(.L_18 - .L_17)
.L_17:
        /*0004*/ 	.word	0x00000082


	//----- nvinfo : EIATTR_KPARAM_INFO
	.align		4
.L_18:
        /*0008*/ 	.byte	0x04, 0x17
        /*000a*/ 	.short	(.L_20 - .L_19)
.L_19:
        /*000c*/ 	.word	0x00000000
        /*0010*/ 	.short	0x0000
        /*0012*/ 	.short	0x0070
        /*0014*/ 	.byte	0x00, 0xf0, 0x01, 0x10


	//----- nvinfo : EIATTR_SPARSE_MMA_MASK
	.align		4
.L_20:
        /*0018*/ 	.byte	0x03, 0x50
        /*001a*/ 	.short	0x0000


	//----- nvinfo : EIATTR_MAXREG_COUNT
	.align		4
        /*001c*/ 	.byte	0x03, 0x1b
        /*001e*/ 	.short	0x00a8


	//----- nvinfo : EIATTR_NUM_BARRIERS
	.align		4
        /*0020*/ 	.byte	0x02, 0x4c
        /*0022*/ 	.byte	0x01
	.zero		1


	//----- nvinfo : EIATTR_ANNOTATIONS
	.align		4
        /*0024*/ 	.byte	0x04, 0x55
        /*0026*/ 	.short	(.L_22 - .L_21)


	//   ....[0]....
.L_21:
        /*0028*/ 	.word	0x00000001
        /*002c*/ 	.byte	0x80, 0x07, 0x00, 0x00, 0x01, 0x00, 0x00, 0x00, 0xa0, 0x07, 0x00, 0x00, 0x01, 0x00, 0x00, 0x00
        /* <DEDUP_REMOVED lines=193> */
        /*0c4c*/ 	.byte	0x40, 0x09, 0x01, 0x00


	//----- nvinfo : EIATTR_MERCURY_ISA_VERSION
	.align		4
.L_22:
        /*0c50*/ 	.byte	0x03, 0x5f
        /*0c52*/ 	.short	0x0101


	//----- nvinfo : EIATTR_INT_WARP_WIDE_INSTR_OFFSETS
	.align		4
        /*0c54*/ 	.byte	0x04, 0x31
        /*0c56*/ 	.short	(.L_24 - .L_23)


	//   ....[0]....
.L_23:
        /*0c58*/ 	.word	0x00000650


	//   ....[1]....
        /*0c5c*/ 	.word	0x00000660


	//   ....[2]....
        /*0c60*/ 	.word	0x00000790


	//----- nvinfo : EIATTR_COOP_GROUP_MASK_REGIDS
	.align		4
.L_24:
        /*0c64*/ 	.byte	0x04, 0x29
        /*0c66*/ 	.short	(.L_26 - .L_25)


	//   ....[0]....
.L_25:
        /*0c68*/ 	.word	0xffffffff


	//   ....[1]....
        /*0c6c*/ 	.word	0xffffffff


	//   ....[2]....
        /*0c70*/ 	.word	0xffffffff


	//   ....[3]....
        /*0c74*/ 	.word	0xffffffff


	//   ....[4]....
        /*0c78*/ 	.word	0xffffffff


	//----- nvinfo : EIATTR_COOP_GROUP_INSTR_OFFSETS
	.align		4
.L_26:
        /*0c7c*/ 	.byte	0x04, 0x28
        /*0c7e*/ 	.short	(.L_28 - .L_27)


	//   ....[0]....
.L_27:
        /*0c80*/ 	.word	0x00000070


	//   ....[1]....
        /*0c84*/ 	.word	0x00000080


	//   ....[2]....
        /*0c88*/ 	.word	0x000001a0


	//   ....[3]....
        /*0c8c*/ 	.word	0x000005a0


	//   ....[4]....
        /*0c90*/ 	.word	0x000014e0


	//----- nvinfo : EIATTR_REG_RECONFIG
	.align		4
.L_28:
        /*0c94*/ 	.byte	0x01, 0x54
	.zero		2


	//----- nvinfo : EIATTR_MBARRIER_INSTR_OFFSETS
	.align		4
        /*0c98*/ 	.byte	0x04, 0x39
        /*0c9a*/ 	.short	(.L_30 - .L_29)


	//   ....[0]....
.L_29:
        /*0c9c*/ 	.word	0x00000340
        /*0ca0*/ 	.word	0x000000ff
        /*0ca4*/ 	.word	0x00000000
        /*0ca8*/ 	.short	0x0100
        /*0caa*/ 	.byte	0x09
	.zero		1


	//   ....[1]....
        /*0cac*/ 	.word	0x00000350
        /*0cb0*/ 	.word	0x000000ff
        /*0cb4*/ 	.word	0x00000090
        /*0cb8*/ 	.short	0x0100
        /*0cba*/ 	.byte	0x09
	.zero		1


	//   ....[2]....
        /*0cbc*/ 	.word	0x00000360
        /*0cc0*/ 	.word	0x000000ff
        /*0cc4*/ 	.word	0x00000008
        /*0cc8*/ 	.short	0x0100
        /*0cca*/ 	.byte	0x09
	.zero		1


	//   ....[3]....
        /*0ccc*/ 	.word	0x00000370
        /*0cd0*/ 	.word	0x000000ff
        /*0cd4*/ 	.word	0x00000098
        /*0cd8*/ 	.short	0x0100
        /*0cda*/ 	.byte	0x09
	.zero		1


	//   ....[4]....
        /*0cdc*/ 	.word	0x00000380
        /*0ce0*/ 	.word	0x000000ff
        /*0ce4*/ 	.word	0x00000010
        /*0ce8*/ 	.short	0x0100
        /*0cea*/ 	.byte	0x09
	.zero		1


	//   ....[5]....
        /*0cec*/ 	.word	0x00000390
        /*0cf0*/ 	.word	0x000000ff
        /*0cf4*/ 	.word	0x000000a0
        /*0cf8*/ 	.short	0x0100
        /*0cfa*/ 	.byte	0x09
	.zero		1


	//   ....[6]....
        /*0cfc*/ 	.word	0x000003a0
        /*0d00*/ 	.word	0x000000ff
        /*0d04*/ 	.word	0x00000018
        /*0d08*/ 	.short	0x0100
        /*0d0a*/ 	.byte	0x09
	.zero		1


	//   ....[7]....
        /*0d0c*/ 	.word	0x000003b0
        /*0d10*/ 	.word	0x000000ff
        /*0d14*/ 	.word	0x000000a8
        /*0d18*/ 	.short	0x0100
        /*0d1a*/ 	.byte	0x09
	.zero		1


	//   ....[8]....
        /*0d1c*/ 	.word	0x000003c0
        /*0d20*/ 	.word	0x000000ff
        /*0d24*/ 	.word	0x00000020
        /*0d28*/ 	.short	0x0100
        /*0d2a*/ 	.byte	0x09
	.zero		1


	//   ....[9]....
        /*0d2c*/ 	.word	0x000003d0
        /*0d30*/ 	.word	0x000000ff
        /*0d34*/ 	.word	0x000000b0
        /*0d38*/ 	.short	0x0100
        /*0d3a*/ 	.byte	0x09
	.zero		1


	//   ....[10]....
        /*0d3c*/ 	.word	0x000003e0
        /*0d40*/ 	.word	0x000000ff
        /*0d44*/ 	.word	0x00000028
        /*0d48*/ 	.short	0x0100
        /*0d4a*/ 	.byte	0x09
	.zero		1


	//   ....[11]....
        /*0d4c*/ 	.word	0x000003f0
        /*0d50*/ 	.word	0x000000ff
        /*0d54*/ 	.word	0x000000b8
        /*0d58*/ 	.short	0x0100
        /*0d5a*/ 	.byte	0x09
	.zero		1


	//   ....[12]....
        /*0d5c*/ 	.word	0x00000400
        /*0d60*/ 	.word	0x000000ff
        /*0d64*/ 	.word	0x00000030
        /*0d68*/ 	.short	0x0100
        /*0d6a*/ 	.byte	0x09
	.zero		1


	//   ....[13]....
        /*0d6c*/ 	.word	0x00000410
        /*0d70*/ 	.word	0x000000ff
        /*0d74*/ 	.word	0x000000c0
        /*0d78*/ 	.short	0x0100
        /*0d7a*/ 	.byte	0x09
	.zero		1


	//   ....[14]....
        /*0d7c*/ 	.word	0x00000420
        /*0d80*/ 	.word	0x000000ff
        /*0d84*/ 	.word	0x00000038
        /*0d88*/ 	.short	0x0100
        /*0d8a*/ 	.byte	0x09
	.zero		1


	//   ....[15]....
        /*0d8c*/ 	.word	0x00000430
        /*0d90*/ 	.word	0x000000ff
        /*0d94*/ 	.word	0x000000c8
        /*0d98*/ 	.short	0x0100
        /*0d9a*/ 	.byte	0x09
	.zero		1


	//   ....[16]....
        /*0d9c*/ 	.word	0x00000440
        /*0da0*/ 	.word	0x000000ff
        /*0da4*/ 	.word	0x00000040
        /*0da8*/ 	.short	0x0100
        /*0daa*/ 	.byte	0x09
	.zero		1


	//   ....[17]....
        /*0dac*/ 	.word	0x00000450
        /*0db0*/ 	.word	0x000000ff
        /*0db4*/ 	.word	0x000000d0
        /*0db8*/ 	.short	0x0100
        /*0dba*/ 	.byte	0x09
	.zero		1


	//   ....[18]....
        /*0dbc*/ 	.word	0x00000460
        /*0dc0*/ 	.word	0x000000ff
        /*0dc4*/ 	.word	0x00000048
        /*0dc8*/ 	.short	0x0100
        /*0dca*/ 	.byte	0x09
	.zero		1


	//   ....[19]....
        /*0dcc*/ 	.word	0x00000470
        /*0dd0*/ 	.word	0x000000ff
        /*0dd4*/ 	.word	0x000000d8
        /*0dd8*/ 	.short	0x0100
        /*0dda*/ 	.byte	0x09
	.zero		1


	//   ....[20]....
        /*0ddc*/ 	.word	0x00000480
        /*0de0*/ 	.word	0x000000ff
        /*0de4*/ 	.word	0x00000050
        /*0de8*/ 	.short	0x0100
        /*0dea*/ 	.byte	0x09
	.zero		1


	//   ....[21]....
        /*0dec*/ 	.word	0x00000490
        /*0df0*/ 	.word	0x000000ff
        /*0df4*/ 	.word	0x000000e0
        /*0df8*/ 	.short	0x0100
        /*0dfa*/ 	.byte	0x09
	.zero		1


	//   ....[22]....
        /*0dfc*/ 	.word	0x000004a0
        /*0e00*/ 	.word	0x000000ff
        /*0e04*/ 	.word	0x00000058
        /*0e08*/ 	.short	0x0100
        /*0e0a*/ 	.byte	0x09
	.zero		1


	//   ....[23]....
        /*0e0c*/ 	.word	0x000004b0
        /*0e10*/ 	.word	0x000000ff
        /*0e14*/ 	.word	0x000000e8
        /*0e18*/ 	.short	0x0100
        /*0e1a*/ 	.byte	0x09
	.zero		1


	//   ....[24]....
        /*0e1c*/ 	.word	0x000004c0
        /*0e20*/ 	.word	0x000000ff
        /*0e24*/ 	.word	0x00000060
        /*0e28*/ 	.short	0x0100
        /*0e2a*/ 	.byte	0x09
	.zero		1


	//   ....[25]....
        /*0e2c*/ 	.word	0x000004d0
        /*0e30*/ 	.word	0x000000ff
        /*0e34*/ 	.word	0x000000f0
        /*0e38*/ 	.short	0x0100
        /*0e3a*/ 	.byte	0x09
	.zero		1


	//   ....[26]....
        /*0e3c*/ 	.word	0x000004e0
        /*0e40*/ 	.word	0x000000ff
        /*0e44*/ 	.word	0x00000068
        /*0e48*/ 	.short	0x0100
        /*0e4a*/ 	.byte	0x09
	.zero		1


	//   ....[27]....
        /*0e4c*/ 	.word	0x000004f0
        /*0e50*/ 	.word	0x000000ff
        /*0e54*/ 	.word	0x000000f8
        /*0e58*/ 	.short	0x0100
        /*0e5a*/ 	.byte	0x09
	.zero		1


	//   ....[28]....
        /*0e5c*/ 	.word	0x00000500
        /*0e60*/ 	.word	0x000000ff
        /*0e64*/ 	.word	0x00000070
        /*0e68*/ 	.short	0x0100
        /*0e6a*/ 	.byte	0x09
	.zero		1


	//   ....[29]....
        /*0e6c*/ 	.word	0x00000510
        /*0e70*/ 	.word	0x000000ff
        /*0e74*/ 	.word	0x00000100
        /*0e78*/ 	.short	0x0100
        /*0e7a*/ 	.byte	0x09
	.zero		1


	//   ....[30]....
        /*0e7c*/ 	.word	0x00000520
        /*0e80*/ 	.word	0x000000ff
        /*0e84*/ 	.word	0x00000078
        /*0e88*/ 	.short	0x0100
        /*0e8a*/ 	.byte	0x09
	.zero		1


	//   ....[31]....
        /*0e8c*/ 	.word	0x00000530
        /*0e90*/ 	.word	0x000000ff
        /*0e94*/ 	.word	0x00000108
        /*0e98*/ 	.short	0x0100
        /*0e9a*/ 	.byte	0x09
	.zero		1


	//   ....[32]....
        /*0e9c*/ 	.word	0x00000540
        /*0ea0*/ 	.word	0x000000ff
        /*0ea4*/ 	.word	0x00000080
        /*0ea8*/ 	.short	0x0100
        /*0eaa*/ 	.byte	0x09
	.zero		1


	//   ....[33]....
        /*0eac*/ 	.word	0x00000550
        /*0eb0*/ 	.word	0x000000ff
        /*0eb4*/ 	.word	0x00000110
        /*0eb8*/ 	.short	0x0100
        /*0eba*/ 	.byte	0x09
	.zero		1


	//   ....[34]....
        /*0ebc*/ 	.word	0x00000560
        /*0ec0*/ 	.word	0x000000ff
        /*0ec4*/ 	.word	0x00000088
        /*0ec8*/ 	.short	0x0100
        /*0eca*/ 	.byte	0x09
	.zero		1


	//   ....[35]....
        /*0ecc*/ 	.word	0x00000570
        /*0ed0*/ 	.word	0x000000ff
        /*0ed4*/ 	.word	0x00000118
        /*0ed8*/ 	.short	0x0100
        /*0eda*/ 	.byte	0x09
	.zero		1


	//   ....[36]....
        /*0edc*/ 	.word	0x000007c0
        /*0ee0*/ 	.word	0x000000ff
        /*0ee4*/ 	.word	0x00000130
        /*0ee8*/ 	.short	0x0100
        /*0eea*/ 	.byte	0x06
	.zero		1


	//   ....[37]....
        /*0eec*/ 	.word	0x000007d0
        /*0ef0*/ 	.word	0x000000ff
        /*0ef4*/ 	.word	0x00000138
        /*0ef8*/ 	.short	0x0100
        /*0efa*/ 	.byte	0x06
	.zero		1


	//   ....[38]....
        /*0efc*/ 	.word	0x00001cf0
        /*0f00*/ 	.word	0x000000ff
        /*0f04*/ 	.word	0x00000000
        /*0f08*/ 	.short	0x010a
        /*0f0a*/ 	.byte	0x06
	.zero		1


	//   ....[39]....
        /*0f0c*/ 	.word	0x00001d30
        /*0f10*/ 	.word	0x000000ff
        /*0f14*/ 	.word	0x00000000
        /*0f18*/ 	.short	0x010a
        /*0f1a*/ 	.byte	0x06
	.zero		1


	//   ....[40]....
        /*0f1c*/ 	.word	0x00002ef0
        /*0f20*/ 	.word	0x000000ff
        /*0f24*/ 	.word	0x00000000
        /*0f28*/ 	.short	0x010a
        /*0f2a*/ 	.byte	0x09
	.zero		1


	//   ....[41]....
        /*0f2c*/ 	.word	0x00002f30
        /*0f30*/ 	.word	0x000000ff
        /*0f34*/ 	.word	0x00000000
        /*0f38*/ 	.short	0x010a
        /*0f3a*/ 	.byte	0x09
	.zero		1


	//   ....[42]....
        /*0f3c*/ 	.word	0x00003f00
        /*0f40*/ 	.word	0x000000ff
        /*0f44*/ 	.word	0x00000000
        /*0f48*/ 	.short	0x0101
        /*0f4a*/ 	.byte	0x08
	.zero		1


	//   ....[43]....
        /*0f4c*/ 	.word	0x000050d0
        /*0f50*/ 	.word	0x000000ff
        /*0f54*/ 	.word	0x00000000
        /*0f58*/ 	.short	0x0101
        /*0f5a*/ 	.byte	0x08
	.zero		1


	//   ....[44]....
        /*0f5c*/ 	.word	0x0000f380
        /*0f60*/ 	.word	0x0000000d
        /*0f64*/ 	.word	0x00000090
        /*0f68*/ 	.short	0x010a
        /*0f6a*/ 	.byte	0x3f
	.zero		1


	//   ....[45]....
        /*0f6c*/ 	.word	0x0000f740
        /*0f70*/ 	.word	0x00000004
        /*0f74*/ 	.word	0x00000138
        /*0f78*/ 	.short	0x0101
        /*0f7a*/ 	.byte	0x3f
	.zero		1


	//   ....[46]....
        /*0f7c*/ 	.word	0x0000feb0
        /*0f80*/ 	.word	0x00000007
        /*0f84*/ 	.word	0x00000000
        /*0f88*/ 	.short	0x010a
        /*0f8a*/ 	.byte	0x3f
	.zero		1


	//   ....[47]....
        /*0f8c*/ 	.word	0x0000ff30
        /*0f90*/ 	.word	0x00000009
        /*0f94*/ 	.word	0x00000000
        /*0f98*/ 	.short	0x010a
        /*0f9a*/ 	.byte	0x3f
	.zero		1


	//   ....[48]....
        /*0f9c*/ 	.word	0x0000ffc0
        /*0fa0*/ 	.word	0x00000006
        /*0fa4*/ 	.word	0x00000000
        /*0fa8*/ 	.short	0x010a
        /*0faa*/ 	.byte	0x3f
	.zero		1


	//   ....[49]....
        /*0fac*/ 	.word	0x00010050
        /*0fb0*/ 	.word	0x00000009
        /*0fb4*/ 	.word	0x00000000
        /*0fb8*/ 	.short	0x010a
        /*0fba*/ 	.byte	0x3f
	.zero		1


	//   ....[50]....
        /*0fbc*/ 	.word	0x000100e0
        /*0fc0*/ 	.word	0x00000006
        /*0fc4*/ 	.word	0x00000000
        /*0fc8*/ 	.short	0x010a
        /*0fca*/ 	.byte	0x3f
	.zero		1


	//   ....[51]....
        /*0fcc*/ 	.word	0x00010170
        /*0fd0*/ 	.word	0x00000009
        /*0fd4*/ 	.word	0x00000000
        /*0fd8*/ 	.short	0x010a
        /*0fda*/ 	.byte	0x3f
	.zero		1


	//   ....[52]....
        /*0fdc*/ 	.word	0x00010200
        /*0fe0*/ 	.word	0x00000006
        /*0fe4*/ 	.word	0x00000000
        /*0fe8*/ 	.short	0x010a
        /*0fea*/ 	.byte	0x3f
	.zero		1


	//   ....[53]....
        /*0fec*/ 	.word	0x00010290
        /*0ff0*/ 	.word	0x00000009
        /*0ff4*/ 	.word	0x00000000
        /*0ff8*/ 	.short	0x010a
        /*0ffa*/ 	.byte	0x3f
	.zero		1


	//   ....[54]....
        /*0ffc*/ 	.word	0x00010320
        /*1000*/ 	.word	0x00000006
        /*1004*/ 	.word	0x00000000
        /*1008*/ 	.short	0x010a
        /*100a*/ 	.byte	0x3f
	.zero		1


	//   ....[55]....
        /*100c*/ 	.word	0x000103b0
        /*1010*/ 	.word	0x00000009
        /*1014*/ 	.word	0x00000000
        /*1018*/ 	.short	0x010a
        /*101a*/ 	.byte	0x3f
	.zero		1


	//   ....[56]....
        /*101c*/ 	.word	0x00010440
        /*1020*/ 	.word	0x00000006
        /*1024*/ 	.word	0x00000000
        /*1028*/ 	.short	0x010a
        /*102a*/ 	.byte	0x3f
	.zero		1


	//   ....[57]....
        /*102c*/ 	.word	0x000104d0
        /*1030*/ 	.word	0x00000009
        /*1034*/ 	.word	0x00000000
        /*1038*/ 	.short	0x010a
        /*103a*/ 	.byte	0x3f
	.zero		1


	//   ....[58]....
        /*103c*/ 	.word	0x00010560
        /*1040*/ 	.word	0x00000006
        /*1044*/ 	.word	0x00000000
        /*1048*/ 	.short	0x010a
        /*104a*/ 	.byte	0x3f
	.zero		1


	//   ....[59]....
        /*104c*/ 	.word	0x000105f0
        /*1050*/ 	.word	0x00000009
        /*1054*/ 	.word	0x00000000
        /*1058*/ 	.short	0x010a
        /*105a*/ 	.byte	0x3f
	.zero		1


	//   ....[60]....
        /*105c*/ 	.word	0x00010680
        /*1060*/ 	.word	0x00000006
        /*1064*/ 	.word	0x00000000
        /*1068*/ 	.short	0x010a
        /*106a*/ 	.byte	0x3f
	.zero		1


	//   ....[61]....
        /*106c*/ 	.word	0x00010710
        /*1070*/ 	.word	0x00000009
        /*1074*/ 	.word	0x00000000
        /*1078*/ 	.short	0x010a
        /*107a*/ 	.byte	0x3f
	.zero		1


	//   ....[62]....
        /*107c*/ 	.word	0x000107a0
        /*1080*/ 	.word	0x00000006
        /*1084*/ 	.word	0x00000000
        /*1088*/ 	.short	0x010a
        /*108a*/ 	.byte	0x3f
	.zero		1


	//   ....[63]....
        /*108c*/ 	.word	0x00010830
        /*1090*/ 	.word	0x00000003
        /*1094*/ 	.word	0x00000000
        /*1098*/ 	.short	0x010a
        /*109a*/ 	.byte	0x3f
	.zero		1


	//   ....[64]....
        /*109c*/ 	.word	0x000108a0
        /*10a0*/ 	.word	0x00000003
        /*10a4*/ 	.word	0x00000000
        /*10a8*/ 	.short	0x010a
        /*10aa*/ 	.byte	0x3f
	.zero		1


	//   ....[65]....
        /*10ac*/ 	.word	0x00010910
        /*10b0*/ 	.word	0x00000000
        /*10b4*/ 	.word	0x00000000
        /*10b8*/ 	.short	0x010a
        /*10ba*/ 	.byte	0x3f
	.zero		1


	//   ....[66]....
        /*10bc*/ 	.word	0x000109f0
        /*10c0*/ 	.word	0x0000000d
        /*10c4*/ 	.word	0x00000090
        /*10c8*/ 	.short	0x010a
        /*10ca*/ 	.byte	0x3f
	.zero		1


	//   ....[67]....
        /*10cc*/ 	.word	0x00010ad0
        /*10d0*/ 	.word	0x00000007
        /*10d4*/ 	.word	0x00000000
        /*10d8*/ 	.short	0x010a
        /*10da*/ 	.byte	0x3f
	.zero		1


	//   ....[68]....
        /*10dc*/ 	.word	0x00010b20
        /*10e0*/ 	.word	0x00000009
        /*10e4*/ 	.word	0x00000000
        /*10e8*/ 	.short	0x010a
        /*10ea*/ 	.byte	0x3f
	.zero		1


	//   ....[69]....
        /*10ec*/ 	.word	0x00010b70
        /*10f0*/ 	.word	0x00000006
        /*10f4*/ 	.word	0x00000000
        /*10f8*/ 	.short	0x010a
        /*10fa*/ 	.byte	0x3f
	.zero		1


	//   ....[70]....
        /*10fc*/ 	.word	0x00010bc0
        /*1100*/ 	.word	0x00000009
        /*1104*/ 	.word	0x00000000
        /*1108*/ 	.short	0x010a
        /*110a*/ 	.byte	0x3f
	.zero		1


	//   ....[71]....
        /*110c*/ 	.word	0x00010c10
        /*1110*/ 	.word	0x00000006
        /*1114*/ 	.word	0x00000000
        /*1118*/ 	.short	0x010a
        /*111a*/ 	.byte	0x3f
	.zero		1


	//   ....[72]....
        /*111c*/ 	.word	0x00010c60
        /*1120*/ 	.word	0x00000009
        /*1124*/ 	.word	0x00000000
        /*1128*/ 	.short	0x010a
        /*112a*/ 	.byte	0x3f
	.zero		1


	//   ....[73]....
        /*112c*/ 	.word	0x00010cb0
        /*1130*/ 	.word	0x00000006
        /*1134*/ 	.word	0x00000000
        /*1138*/ 	.short	0x010a
        /*113a*/ 	.byte	0x3f
	.zero		1


	//   ....[74]....
        /*113c*/ 	.word	0x00010d00
        /*1140*/ 	.word	0x00000009
        /*1144*/ 	.word	0x00000000
        /*1148*/ 	.short	0x010a
        /*114a*/ 	.byte	0x3f
	.zero		1


	//   ....[75]....
        /*114c*/ 	.word	0x00010d50
        /*1150*/ 	.word	0x00000006
        /*1154*/ 	.word	0x00000000
        /*1158*/ 	.short	0x010a
        /*115a*/ 	.byte	0x3f
	.zero		1


	//   ....[76]....
        /*115c*/ 	.word	0x00010da0
        /*1160*/ 	.word	0x00000009
        /*1164*/ 	.word	0x00000000
        /*1168*/ 	.short	0x010a
        /*116a*/ 	.byte	0x3f
	.zero		1


	//   ....[77]....
        /*116c*/ 	.word	0x00010df0
        /*1170*/ 	.word	0x00000006
        /*1174*/ 	.word	0x00000000
        /*1178*/ 	.short	0x010a
        /*117a*/ 	.byte	0x3f
	.zero		1


	//   ....[78]....
        /*117c*/ 	.word	0x00010e40
        /*1180*/ 	.word	0x00000009
        /*1184*/ 	.word	0x00000000
        /*1188*/ 	.short	0x010a
        /*118a*/ 	.byte	0x3f
	.zero		1


	//   ....[79]....
        /*118c*/ 	.word	0x00010e90
        /*1190*/ 	.word	0x00000006
        /*1194*/ 	.word	0x00000000
        /*1198*/ 	.short	0x010a
        /*119a*/ 	.byte	0x3f
	.zero		1


	//   ....[80]....
        /*119c*/ 	.word	0x00010ee0
        /*11a0*/ 	.word	0x00000009
        /*11a4*/ 	.word	0x00000000
        /*11a8*/ 	.short	0x010a
        /*11aa*/ 	.byte	0x3f
	.zero		1


	//   ....[81]....
        /*11ac*/ 	.word	0x00010f30
        /*11b0*/ 	.word	0x00000006
        /*11b4*/ 	.word	0x00000000
        /*11b8*/ 	.short	0x010a
        /*11ba*/ 	.byte	0x3f
	.zero		1


	//   ....[82]....
        /*11bc*/ 	.word	0x00010f80
        /*11c0*/ 	.word	0x00000009
        /*11c4*/ 	.word	0x00000000
        /*11c8*/ 	.short	0x010a
        /*11ca*/ 	.byte	0x3f
	.zero		1


	//   ....[83]....
        /*11cc*/ 	.word	0x00010fd0
        /*11d0*/ 	.word	0x00000006
        /*11d4*/ 	.word	0x00000000
        /*11d8*/ 	.short	0x010a
        /*11da*/ 	.byte	0x3f
	.zero		1


	//----- nvinfo : EIATTR_NUM_MBARRIERS
	.align		4
.L_30:
        /*11dc*/ 	.byte	0x03, 0x38
        /*11de*/ 	.short	0x0026


	//----- nvinfo : EIATTR_EXIT_INSTR_OFFSETS
	.align		4
        /*11e0*/ 	.byte	0x04, 0x1c
        /*11e2*/ 	.short	(.L_32 - .L_31)


	//   ....[0]....
.L_31:
        /*11e4*/ 	.word	0x00000830


	//   ....[1]....
        /*11e8*/ 	.word	0x00001180


	//   ....[2]....
        /*11ec*/ 	.word	0x0000e9c0


	//   ....[3]....
        /*11f0*/ 	.word	0x0000f010


	//   ....[4]....
        /*11f4*/ 	.word	0x00010880


	//----- nvinfo : EIATTR_MAX_THREADS
	.align		4
.L_32:
        /*11f8*/ 	.byte	0x04, 0x05
        /*11fa*/ 	.short	(.L_34 - .L_33)
.L_33:
        /*11fc*/ 	.word	0x00000180
        /*1200*/ 	.word	0x00000001
        /*1204*/ 	.word	0x00000001


	//----- nvinfo : EIATTR_CRS_STACK_SIZE
	.align		4
.L_34:
        /*1208*/ 	.byte	0x04, 0x1e
        /*120a*/ 	.short	(.L_36 - .L_35)
.L_35:
        /*120c*/ 	.word	0x00000000


	//----- nvinfo : EIATTR_CBANK_PARAM_SIZE
	.align		4
.L_36:
        /*1210*/ 	.byte	0x03, 0x19
        /*1212*/ 	.short	0x0470


	//----- nvinfo : EIATTR_PARAM_CBANK
	.align		4
        /*1214*/ 	.byte	0x04, 0x0a
        /*1216*/ 	.short	(.L_38 - .L_37)
	.align		4
.L_37:
        /*1218*/ 	.word	index@(.nv.constant0._ZN7cutlass13device_kernelINS_4gemm6kernel13GemmUniversalIN4cute5tupleIJiiiiEEENS1_10collective13CollectiveMmaINS1_37MainloopSm90TmaGmmaWarpSpecializedFP8ILi18ENS5_IJNS4_1CILi1EEESB_SB_EEENS1_35KernelTmaWarpSpecializedCooperativeEEENS5_IJNSA_ILi128EEENSA_ILi256EEENSA_ILi32EEEEEENS_12float_e5m2_tENS5_IJlSB_lEEESJ_SK_NS4_8TiledMMAINS4_8MMA_AtomIJNS4_4SM904GMMA31MMA_64x256x32_F32E5M2E5M2_SS_TNILNSO_7ScaleInE1ELSQ_1EEEEEENS4_6LayoutINS5_IJNSA_ILi2EEESB_SB_EEENS5_IJSB_NSA_ILi0EEESW_EEEEENS5_IJNS4_10UnderscoreESZ_SZ_EEEEENS4_13SM90_TMA_LOADENS4_14ComposedLayoutINS4_7SwizzleILi1ELi4ELi3EEENS4_18smem_ptr_flag_bitsILi8EEENST_INS5_IJNSA_ILi8EEESH_EEENS5_IJSH_SB_EEEEEEEvNS4_8identityES12_S1C_vS1D_EENS_8epilogue10collective6detail29Sm90TmaWarpSpecializedAdapterINS1G_15DefaultEpilogueISJ_SK_SK_NS1F_6thread17LinearCombinationISJ_Li1EffLNS1K_9ScaleType4KindE0ELNS_15FloatRoundStyleE2ESJ_EENS1_15EpilogueDefaultEEEEEvvEEEEvNT_6ParamsE)
        /*121c*/ 	.short	0x0210
        /*121e*/ 	.short	0x0470


	//----- nvinfo : EIATTR_SW_WAR
	.align		4
.L_38:
        /*1220*/ 	.byte	0x04, 0x36
        /*1222*/ 	.short	(.L_40 - .L_39)
.L_39:
        /*1224*/ 	.word	0x00000008
.L_40:


//--------------------- .nv.callgraph             --------------------------
	.section	.nv.callgraph,"",@"SHT_CUDA_CALLGRAPH"
	.align	4
	.sectionentsize	8
	.align		4
        /*0000*/ 	.word	0x00000000
	.align		4
        /*0004*/ 	.word	0xffffffff
	.align		4
        /*0008*/ 	.word	0x00000000
	.align		4
        /*000c*/ 	.word	0xfffffffe
	.align		4
        /*0010*/ 	.word	0x00000000
	.align		4
        /*0014*/ 	.word	0xfffffffd
	.align		4
        /*0018*/ 	.word	0x00000000
	.align		4
        /*001c*/ 	.word	0xfffffffc


//--------------------- .nv.constant4             --------------------------
	.section	.nv.constant4,"a",@progbits
	.align	8
	.align		8
.nv.constant4:
        /*0000*/ 	.dword	_ZN40_INTERNAL_fb928590_4_k_cu_95650c47_227444cuda3std3__45__cpo5beginE
	.align		8
        /*0008*/ 	.dword	_ZN40_INTERNAL_fb928590_4_k_cu_95650c47_227444cuda3std3__45__cpo3endE
	.align		8
        /*0010*/ 	.dword	_ZN40_INTERNAL_fb928590_4_k_cu_95650c47_227444cuda3std3__45__cpo6cbeginE
	.align		8
        /*0018*/ 	.dword	_ZN40_INTERNAL_fb928590_4_k_cu_95650c47_227444cuda3std3__45__cpo4cendE
	.align		8
        /*0020*/ 	.dword	_ZN40_INTERNAL_fb928590_4_k_cu_95650c47_227444cuda3std3__442_GLOBAL__N__fb928590_4_k_cu_95650c47_227446ignoreE
	.align		8
        /*0028*/ 	.dword	_ZN40_INTERNAL_fb928590_4_k_cu_95650c47_227444cuda3std3__419piecewise_constructE
	.align		8
        /*0030*/ 	.dword	_ZN40_INTERNAL_fb928590_4_k_cu_95650c47_227444cuda3std3__48in_placeE
	.align		8
        /*0038*/ 	.dword	_ZN40_INTERNAL_fb928590_4_k_cu_95650c47_227444cuda3std6ranges3__45__cpo4swapE
	.align		8
        /*0040*/ 	.dword	_ZN40_INTERNAL_fb928590_4_k_cu_95650c47_227444cuda3std6ranges3__45__cpo9iter_moveE
	.align		8
        /*0048*/ 	.dword	_ZN40_INTERNAL_fb928590_4_k_cu_95650c47_227444cute7productE
	.align		8
        /*0050*/ 	.dword	_ZN40_INTERNAL_fb928590_4_k_cu_95650c47_227444cute1_E


//--------------------- .text._ZN7cutlass13device_kernelINS_4gemm6kernel13GemmUniversalIN4cute5tupleIJiiiiEEENS1_10collective13CollectiveMmaINS1_37MainloopSm90TmaGmmaWarpSpecializedFP8ILi18ENS5_IJNS4_1CILi1EEESB_SB_EEENS1_35KernelTmaWarpSpecializedCooperativeEEENS5_IJNSA_ILi128EEENSA_ILi256EEENSA_ILi32EEEEEENS_12float_e5m2_tENS5_IJlSB_lEEESJ_SK_NS4_8TiledMMAINS4_8MMA_AtomIJNS4_4SM904GMMA31MMA_64x256x32_F32E5M2E5M2_SS_TNILNSO_7ScaleInE1ELSQ_1EEEEEENS4_6LayoutINS5_IJNSA_ILi2EEESB_SB_EEENS5_IJSB_NSA_ILi0EEESW_EEEEENS5_IJNS4_10UnderscoreESZ_SZ_EEEEENS4_13SM90_TMA_LOADENS4_14ComposedLayoutINS4_7SwizzleILi1ELi4ELi3EEENS4_18smem_ptr_flag_bitsILi8EEENST_INS5_IJNSA_ILi8EEESH_EEENS5_IJSH_SB_EEEEEEEvNS4_8identityES12_S1C_vS1D_EENS_8epilogue10collective6detail29Sm90TmaWarpSpecializedAdapterINS1G_15DefaultEpilogueISJ_SK_SK_NS1F_6thread17LinearCombinationISJ_Li1EffLNS1K_9ScaleType4KindE0ELNS_15FloatRoundStyleE2ESJ_EENS1_15EpilogueDefaultEEEEEvvEEEEvNT_6ParamsE --------------------------
	.section	.text._ZN7cutlass13device_kernelINS_4gemm6kernel13GemmUniversalIN4cute5tupleIJiiiiEEENS1_10collective13CollectiveMmaINS1_37MainloopSm90TmaGmmaWarpSpecializedFP8ILi18ENS5_IJNS4_1CILi1EEESB_SB_EEENS1_35KernelTmaWarpSpecializedCooperativeEEENS5_IJNSA_ILi128EEENSA_ILi256EEENSA_ILi32EEEEEENS_12float_e5m2_tENS5_IJlSB_lEEESJ_SK_NS4_8TiledMMAINS4_8MMA_AtomIJNS4_4SM904GMMA31MMA_64x256x32_F32E5M2E5M2_SS_TNILNSO_7ScaleInE1ELSQ_1EEEEEENS4_6LayoutINS5_IJNSA_ILi2EEESB_SB_EEENS5_IJSB_NSA_ILi0EEESW_EEEEENS5_IJNS4_10UnderscoreESZ_SZ_EEEEENS4_13SM90_TMA_LOADENS4_14ComposedLayoutINS4_7SwizzleILi1ELi4ELi3EEENS4_18smem_ptr_flag_bitsILi8EEENST_INS5_IJNSA_ILi8EEESH_EEENS5_IJSH_SB_EEEEEEEvNS4_8identityES12_S1C_vS1D_EENS_8epilogue10collective6detail29Sm90TmaWarpSpecializedAdapterINS1G_15DefaultEpilogueISJ_SK_SK_NS1F_6thread17LinearCombinationISJ_Li1EffLNS1K_9ScaleType4KindE0ELNS_15FloatRoundStyleE2ESJ_EENS1_15EpilogueDefaultEEEEEvvEEEEvNT_6ParamsE,"ax",@progbits
	.align	128
.text._ZN7cutlass13device_kernelINS_4gemm6kernel13GemmUniversalIN4cute5tupleIJiiiiEEENS1_10collective13CollectiveMmaINS1_37MainloopSm90TmaGmmaWarpSpecializedFP8ILi18ENS5_IJNS4_1CILi1EEESB_SB_EEENS1_35KernelTmaWarpSpecializedCooperativeEEENS5_IJNSA_ILi128EEENSA_ILi256EEENSA_ILi32EEEEEENS_12float_e5m2_tENS5_IJlSB_lEEESJ_SK_NS4_8TiledMMAINS4_8MMA_AtomIJNS4_4SM904GMMA31MMA_64x256x32_F32E5M2E5M2_SS_TNILNSO_7ScaleInE1ELSQ_1EEEEEENS4_6LayoutINS5_IJNSA_ILi2EEESB_SB_EEENS5_IJSB_NSA_ILi0EEESW_EEEEENS5_IJNS4_10UnderscoreESZ_SZ_EEEEENS4_13SM90_TMA_LOADENS4_14ComposedLayoutINS4_7SwizzleILi1ELi4ELi3EEENS4_18smem_ptr_flag_bitsILi8EEENST_INS5_IJNSA_ILi8EEESH_EEENS5_IJSH_SB_EEEEEEEvNS4_8identityES12_S1C_vS1D_EENS_8epilogue10collective6detail29Sm90TmaWarpSpecializedAdapterINS1G_15DefaultEpilogueISJ_SK_SK_NS1F_6thread17LinearCombinationISJ_Li1EffLNS1K_9ScaleType4KindE0ELNS_15FloatRoundStyleE2ESJ_EENS1_15EpilogueDefaultEEEEEvvEEEEvNT_6ParamsE:
        .type           _ZN7cutlass13device_kernelINS_4gemm6kernel13GemmUniversalIN4cute5tupleIJiiiiEEENS1_10collective13CollectiveMmaINS1_37MainloopSm90TmaGmmaWarpSpecializedFP8ILi18ENS5_IJNS4_1CILi1EEESB_SB_EEENS1_35KernelTmaWarpSpecializedCooperativeEEENS5_IJNSA_ILi128EEENSA_ILi256EEENSA_ILi32EEEEEENS_12float_e5m2_tENS5_IJlSB_lEEESJ_SK_NS4_8TiledMMAINS4_8MMA_AtomIJNS4_4SM904GMMA31MMA_64x256x32_F32E5M2E5M2_SS_TNILNSO_7ScaleInE1ELSQ_1EEEEEENS4_6LayoutINS5_IJNSA_ILi2EEESB_SB_EEENS5_IJSB_NSA_ILi0EEESW_EEEEENS5_IJNS4_10UnderscoreESZ_SZ_EEEEENS4_13SM90_TMA_LOADENS4_14ComposedLayoutINS4_7SwizzleILi1ELi4ELi3EEENS4_18smem_ptr_flag_bitsILi8EEENST_INS5_IJNSA_ILi8EEESH_EEENS5_IJSH_SB_EEEEEEEvNS4_8identityES12_S1C_vS1D_EENS_8epilogue10collective6detail29Sm90TmaWarpSpecializedAdapterINS1G_15DefaultEpilogueISJ_SK_SK_NS1F_6thread17LinearCombinationISJ_Li1EffLNS1K_9ScaleType4KindE0ELNS_15FloatRoundStyleE2ESJ_EENS1_15EpilogueDefaultEEEEEvvEEEEvNT_6ParamsE,@function
        .size           _ZN7cutlass13device_kernelINS_4gemm6kernel13GemmUniversalIN4cute5tupleIJiiiiEEENS1_10collective13CollectiveMmaINS1_37MainloopSm90TmaGmmaWarpSpecializedFP8ILi18ENS5_IJNS4_1CILi1EEESB_SB_EEENS1_35KernelTmaWarpSpecializedCooperativeEEENS5_IJNSA_ILi128EEENSA_ILi256EEENSA_ILi32EEEEEENS_12float_e5m2_tENS5_IJlSB_lEEESJ_SK_NS4_8TiledMMAINS4_8MMA_AtomIJNS4_4SM904GMMA31MMA_64x256x32_F32E5M2E5M2_SS_TNILNSO_7ScaleInE1ELSQ_1EEEEEENS4_6LayoutINS5_IJNSA_ILi2EEESB_SB_EEENS5_IJSB_NSA_ILi0EEESW_EEEEENS5_IJNS4_10UnderscoreESZ_SZ_EEEEENS4_13SM90_TMA_LOADENS4_14ComposedLayoutINS4_7SwizzleILi1ELi4ELi3EEENS4_18smem_ptr_flag_bitsILi8EEENST_INS5_IJNSA_ILi8EEESH_EEENS5_IJSH_SB_EEEEEEEvNS4_8identityES12_S1C_vS1D_EENS_8epilogue10collective6detail29Sm90TmaWarpSpecializedAdapterINS1G_15DefaultEpilogueISJ_SK_SK_NS1F_6thread17LinearCombinationISJ_Li1EffLNS1K_9ScaleType4KindE0ELNS_15FloatRoundStyleE2ESJ_EENS1_15EpilogueDefaultEEEEEvvEEEEvNT_6ParamsE,(.L_x_358 - _ZN7cutlass13device_kernelINS_4gemm6kernel13GemmUniversalIN4cute5tupleIJiiiiEEENS1_10collective13CollectiveMmaINS1_37MainloopSm90TmaGmmaWarpSpecializedFP8ILi18ENS5_IJNS4_1CILi1EEESB_SB_EEENS1_35KernelTmaWarpSpecializedCooperativeEEENS5_IJNSA_ILi128EEENSA_ILi256EEENSA_ILi32EEEEEENS_12float_e5m2_tENS5_IJlSB_lEEESJ_SK_NS4_8TiledMMAINS4_8MMA_AtomIJNS4_4SM904GMMA31MMA_64x256x32_F32E5M2E5M2_SS_TNILNSO_7ScaleInE1ELSQ_1EEEEEENS4_6LayoutINS5_IJNSA_ILi2EEESB_SB_EEENS5_IJSB_NSA_ILi0EEESW_EEEEENS5_IJNS4_10UnderscoreESZ_SZ_EEEEENS4_13SM90_TMA_LOADENS4_14ComposedLayoutINS4_7SwizzleILi1ELi4ELi3EEENS4_18smem_ptr_flag_bitsILi8EEENST_INS5_IJNSA_ILi8EEESH_EEENS5_IJSH_SB_EEEEEEEvNS4_8identityES12_S1C_vS1D_EENS_8epilogue10collective6detail29Sm90TmaWarpSpecializedAdapterINS1G_15DefaultEpilogueISJ_SK_SK_NS1F_6thread17LinearCombinationISJ_Li1EffLNS1K_9ScaleType4KindE0ELNS_15FloatRoundStyleE2ESJ_EENS1_15EpilogueDefaultEEEEEvvEEEEvNT_6ParamsE)
        .other          _ZN7cutlass13device_kernelINS_4gemm6kernel13GemmUniversalIN4cute5tupleIJiiiiEEENS1_10collective13CollectiveMmaINS1_37MainloopSm90TmaGmmaWarpSpecializedFP8ILi18ENS5_IJNS4_1CILi1EEESB_SB_EEENS1_35KernelTmaWarpSpecializedCooperativeEEENS5_IJNSA_ILi128EEENSA_ILi256EEENSA_ILi32EEEEEENS_12float_e5m2_tENS5_IJlSB_lEEESJ_SK_NS4_8TiledMMAINS4_8MMA_AtomIJNS4_4SM904GMMA31MMA_64x256x32_F32E5M2E5M2_SS_TNILNSO_7ScaleInE1ELSQ_1EEEEEENS4_6LayoutINS5_IJNSA_ILi2EEESB_SB_EEENS5_IJSB_NSA_ILi0EEESW_EEEEENS5_IJNS4_10UnderscoreESZ_SZ_EEEEENS4_13SM90_TMA_LOADENS4_14ComposedLayoutINS4_7SwizzleILi1ELi4ELi3EEENS4_18smem_ptr_flag_bitsILi8EEENST_INS5_IJNSA_ILi8EEESH_EEENS5_IJSH_SB_EEEEEEEvNS4_8identityES12_S1C_vS1D_EENS_8epilogue10collective6detail29Sm90TmaWarpSpecializedAdapterINS1G_15DefaultEpilogueISJ_SK_SK_NS1F_6thread17LinearCombinationISJ_Li1EffLNS1K_9ScaleType4KindE0ELNS_15FloatRoundStyleE2ESJ_EENS1_15EpilogueDefaultEEEEEvvEEEEvNT_6ParamsE,@"STO_CUDA_ENTRY STV_DEFAULT"
_ZN7cutlass13device_kernelINS_4gemm6kernel13GemmUniversalIN4cute5tupleIJiiiiEEENS1_10collective13CollectiveMmaINS1_37MainloopSm90TmaGmmaWarpSpecializedFP8ILi18ENS5_IJNS4_1CILi1EEESB_SB_EEENS1_35KernelTmaWarpSpecializedCooperativeEEENS5_IJNSA_ILi128EEENSA_ILi256EEENSA_ILi32EEEEEENS_12float_e5m2_tENS5_IJlSB_lEEESJ_SK_NS4_8TiledMMAINS4_8MMA_AtomIJNS4_4SM904GMMA31MMA_64x256x32_F32E5M2E5M2_SS_TNILNSO_7ScaleInE1ELSQ_1EEEEEENS4_6LayoutINS5_IJNSA_ILi2EEESB_SB_EEENS5_IJSB_NSA_ILi0EEESW_EEEEENS5_IJNS4_10UnderscoreESZ_SZ_EEEEENS4_13SM90_TMA_LOADENS4_14ComposedLayoutINS4_7SwizzleILi1ELi4ELi3EEENS4_18smem_ptr_flag_bitsILi8EEENST_INS5_IJNSA_ILi8EEESH_EEENS5_IJSH_SB_EEEEEEEvNS4_8identityES12_S1C_vS1D_EENS_8epilogue10collective6detail29Sm90TmaWarpSpecializedAdapterINS1G_15DefaultEpilogueISJ_SK_SK_NS1F_6thread17LinearCombinationISJ_Li1EffLNS1K_9ScaleType4KindE0ELNS_15FloatRoundStyleE2ESJ_EENS1_15EpilogueDefaultEEEEEvvEEEEvNT_6ParamsE:
[----:B------:R-:W0:Y:S02]  /*0000*/  LDC R1, c[0x0][0x28] ;  /* 0x00000a00ff017b82 */ /* 0x000e240000000800 */
[----:B0-----:R-:W-:Y:S01]  /*0010*/  VIADD R1, R1, 0xffffff00 ;  /* 0xffffff0001017836 */ /* 0x001fe20000000000 */
[----:B------:R-:W0:Y:S01]  /*0020*/  S2R R2, SR_TID.X ;  /* 0x0000000000027919 */ /* 0x000e220000002100 */
[----:B------:R-:W-:Y:S01]  /*0030*/  ELECT P0, URZ, PT ;  /* 0x00000000003f782f */ /* 0x000fe20003800000 */
[----:B------:R-:W-:Y:S01]  /*0040*/  BSSY B0, `(.L_x_0) ;  /* 0x0000015000007945 */ /* 0x000fe20003800000 */
[--C-:B0-----:R-:W-:Y:S02]  /*0050*/  SHF.R.U32.HI R0, RZ, 0x5, R2.reuse ;  /* 0x00000005ff007819 */ /* 0x101fe40000011602 */
[----:B------:R-:W-:-:S03]  /*0060*/  SHF.R.U32.HI R2, RZ, 0x7, R2 ;  /* 0x00000007ff027819 */ /* 0x000fc60000011602 */
[----:B------:R-:W0:Y:S04]  /*0070*/  SHFL.IDX PT, R3, R0, RZ, 0x1f ;  /* 0x00001fff00037589 */ /* 0x000e2800000e0000 */
[----:B------:R-:W1:Y:S01]  /*0080*/  SHFL.IDX PT, R2, R2, RZ, 0x1f ;  /* 0x00001fff02027589 */ /* 0x000e6200000e0000 */
[----:B0-----:R-:W-:Y:S02]  /*0090*/  R2UR UR4, R3 ;  /* 0x00000000030472ca */ /* 0x001fe400000e0000 */
[----:B-1----:R-:W-:-:S11]  /*00a0*/  R2UR UR6, R2 ;  /* 0x00000000020672ca */ /* 0x002fd600000e0000 */
[----:B------:R-:W-:Y:S02]  /*00b0*/  USHF.R.S32.HI UR5, URZ, 0x1f, UR4 ;  /* 0x0000001f3f057899 */ /* 0x000fe40008011404 */
[----:B------:R-:W-:Y:S02]  /*00c0*/  ISETP.NE.OR P0, PT, RZ, UR4, !P0 ;  /* 0x00000004ff007c0c */ /* 0x000fe4000c705670 */
[----:B------:R-:W-:-:S04]  /*00d0*/  ULEA.HI UR5, UR5, UR4, URZ, 0x2 ;  /* 0x0000000405057291 */ /* 0x000fc8000f8f103f */
[----:B------:R-:W-:-:S04]  /*00e0*/  ULOP3.LUT UR5, UR5, 0xfffffffc, URZ, 0xc0, !UPT ;  /* 0xfffffffc05057892 */ /* 0x000fc8000f8ec03f */
[----:B------:R-:W-:-:S03]  /*00f0*/  UIADD3 UR8, UR4, -UR5, URZ ;  /* 0x8000000504087290 */ /* 0x000fc6000fffe03f */
[----:B------:R-:W-:Y:S09]  /*0100*/  @P0 BRA `(.L_x_1) ;  /* 0x0000000000200947 */ /* 0x000ff20003800000 */
[----:B------:R-:W-:Y:S02]  /*0110*/  ULDC.64 UR4, c[0x0][0x198] ;  /* 0x0000660000047ab9 */ /* 0x000fe40000000a00 */
[----:B------:R-:W-:Y:S02]  /*0120*/  UIADD3 UR10, UP0, UR4, 0xf0, URZ ;  /* 0x000000f0040a7890 */ /* 0x000fe4000ff1e03f */
[----:B------:R-:W-:Y:S02]  /*0130*/  UIADD3 UR4, UP1, UR4, 0x1f0, URZ ;  /* 0x000001f004047890 */ /* 0x000fe4000ff3e03f */
[----:B------:R-:W-:Y:S02]  /*0140*/  UIADD3.X UR11, URZ, UR5, URZ, UP0, !UPT ;  /* 0x000000053f0b7290 */ /* 0x000fe400087fe43f */
[----:B------:R-:W-:-:S07]  /*0150*/  UIADD3.X UR5, URZ, UR5, URZ, UP1, !UPT ;  /* 0x000000053f057290 */ /* 0x000fce0008ffe43f */
[----:B------:R0:W-:Y:S02]  /*0160*/  UTMACCTL.PF [UR10] ;  /* 0x000000000a0079b9 */ /* 0x0001e40008040000 */
[----:B------:R0:W-:Y:S02]  /*0170*/  UTMACCTL.PF [UR4] ;  /* 0x00000000040079b9 */ /* 0x0001e40008040000 */
[----:B0-----:R-:W-:Y:S01]  /*0180*/  NOP ;  /* 0x0000000000007918 */ /* 0x001fe20000000000 */
.L_x_1:
[----:B------:R-:W-:Y:S05]  /*0190*/  BSYNC B0 ;  /* 0x0000000000007941 */ /* 0x000fea0003800000 */
.L_x_0:
[----:B------:R-:W0:Y:S01]  /*01a0*/  SHFL.IDX PT, R2, R0, RZ, 0x1f ;  /* 0x00001fff00027589 */ /* 0x000e2200000e0000 */
[----:B------:R-:W-:Y:S01]  /*01b0*/  UISETP.NE.AND UP0, UPT, UR8, 0x3, UPT ;  /* 0x000000030800788c */ /* 0x000fe2000bf05270 */
[----:B------:R-:W-:Y:S01]  /*01c0*/  ISETP.NE.AND P1, PT, RZ, UR6, PT ;  /* 0x00000006ff007c0c */ /* 0x000fe2000bf25270 */
[----:B------:R-:W-:Y:S02]  /*01d0*/  UIADD3 UR10, UR6, -0x1, URZ ;  /* 0xffffffff060a7890 */ /* 0x000fe4000fffe03f */
[----:B------:R-:W-:Y:S02]  /*01e0*/  UISETP.EQ.OR UP0, UPT, UR8, URZ, !UP0 ;  /* 0x0000003f0800728c */ /* 0x000fe4000c702670 */
[----:B------:R-:W-:Y:S02]  /*01f0*/  UISETP.GE.U32.AND UP1, UPT, UR10, 0x2, UPT ;  /* 0x000000020a00788c */ /* 0x000fe4000bf26070 */
[----:B------:R-:W-:-:S04]  /*0200*/  UISETP.EQ.AND UP0, UPT, UR6, URZ, UP0 ;  /* 0x0000003f0600728c */ /* 0x000fc80008702270 */
[----:B------:R-:W-:-:S04]  /*0210*/  USEL UR13, URZ, 0x1, !UP0 ;  /* 0x000000013f0d7887 */ /* 0x000fc8000c000000 */
[----:B------:R-:W-:Y:S01]  /*0220*/  USEL UR13, UR13, 0x2, UP1 ;  /* 0x000000020d0d7887 */ /* 0x000fe20008800000 */
[----:B0-----:R-:W-:-:S13]  /*0230*/  ISETP.NE.AND P0, PT, R2, RZ, PT ;  /* 0x000000ff0200720c */ /* 0x001fda0003f05270 */
[----:B------:R-:W-:Y:S05]  /*0240*/  @P0 BRA `(.L_x_2) ;  /* 0x0000000000d40947 */ /* 0x000fea0003800000 */
[----:B------:R-:W-:Y:S01]  /*0250*/  ELECT P0, URZ, PT ;  /* 0x00000000003f782f */ /* 0x000fe20003800000 */
[----:B------:R-:W-:-:S12]  /*0260*/  BSSY B0, `(.L_x_2) ;  /* 0x0000033000007945 */ /* 0x000fd80003800000 */
[----:B------:R-:W-:Y:S05]  /*0270*/  @!P0 BRA `(.L_x_3) ;  /* 0x0000000000c48947 */ /* 0x000fea0003800000 */
[----:B------:R-:W0:Y:S01]  /*0280*/  S2UR UR9, SR_CgaCtaId ;  /* 0x00000000000979c3 */ /* 0x000e220000008800 */
[----:B------:R-:W-:Y:S01]  /*0290*/  UMOV UR4, 0x400 ;  /* 0x0000040000047882 */ /* 0x000fe20000000000 */
[----:B------:R-:W-:Y:S01]  /*02a0*/  UMOV UR5, 0x1 ;  /* 0x0000000100057882 */ /* 0x000fe20000000000 */
[----:B------:R-:W-:Y:S02]  /*02b0*/  UMOV UR6, 0x100 ;  /* 0x0000010000067882 */ /* 0x000fe40000000000 */
[----:B------:R-:W-:-:S04]  /*02c0*/  UIADD3 UR6, -UR6, 0x100000, URZ ;  /* 0x0010000006067890 */ /* 0x000fc8000fffe13f */
[----:B------:R-:W-:Y:S02]  /*02d0*/  USHF.L.U32 UR7, UR6, 0xb, URZ ;  /* 0x0000000b06077899 */ /* 0x000fe4000800063f */
[----:B------:R-:W-:Y:S02]  /*02e0*/  USHF.L.U32 UR6, UR6, 0x1, URZ ;  /* 0x0000000106067899 */ /* 0x000fe4000800063f */
[----:B0-----:R-:W-:Y:S02]  /*02f0*/  ULEA UR9, UR9, UR4, 0x18 ;  /* 0x0000000409097291 */ /* 0x001fe4000f8ec03f */
[----:B------:R-:W-:-:S04]  /*0300*/  UIADD3 UR4, -UR5, 0x100000, URZ ;  /* 0x0010000005047890 */ /* 0x000fc8000fffe13f */
[----:B------:R-:W-:Y:S02]  /*0310*/  USHF.L.U32 UR5, UR4, 0xb, URZ ;  /* 0x0000000b04057899 */ /* 0x000fe4000800063f */
[----:B------:R-:W-:Y:S01]  /*0320*/  USHF.L.U32 UR4, UR4, 0x1, URZ ;  /* 0x0000000104047899 */ /* 0x000fe2000800063f */
[----:B------:R-:W0:Y:S11]  /*0330*/  FENCE.VIEW.ASYNC.S ;  /* 0x00000000000073c6 */ /* 0x000e360000000000 */
[----:B0-----:R0:W1:Y:S01]  /*0340*/  SYNCS.EXCH.64 URZ, [UR9], UR4 ;  /* 0x00000004093f75b2 */ /* 0x0010620008000100 */
[----:B------:R0:W2:Y:S01]  /*0350*/  SYNCS.EXCH.64 URZ, [UR9+0x90], UR6 ;  /* 0x00009006093f75b2 */ /* 0x0000a20008000100 */
[----:B------:R0:W3:Y:S01]  /*0360*/  SYNCS.EXCH.64 URZ, [UR9+0x8], UR4 ;  /* 0x00000804093f75b2 */ /* 0x0000e20008000100 */
[----:B------:R0:W4:Y:S01]  /*0370*/  SYNCS.EXCH.64 URZ, [UR9+0x98], UR6 ;  /* 0x00009806093f75b2 */ /* 0x0001220008000100 */
[----:B------:R0:W0:Y:S01]  /*0380*/  SYNCS.EXCH.64 URZ, [UR9+0x10], UR4 ;  /* 0x00001004093f75b2 */ /* 0x0000220008000100 */
        /* <DEDUP_REMOVED lines=31> */
[----:B-1234-:R-:W-:Y:S01]  /*0580*/  NOP ;  /* 0x0000000000007918 */ /* 0x01efe20000000000 */
.L_x_3:
[----:B0-----:R-:W-:Y:S05]  /*0590*/  BSYNC B0 ;  /* 0x0000000000007941 */ /* 0x001fea0003800000 */
.L_x_2:
[----:B------:R-:W0:Y:S01]  /*05a0*/  SHFL.IDX PT, R0, R0, RZ, 0x1f ;  /* 0x00001fff00007589 */ /* 0x000e2200000e0000 */
[----:B------:R-:W1:Y:S01]  /*05b0*/  LDC R2, c[0x0][0x65c] ;  /* 0x00019700ff027b82 */ /* 0x000e620000000800 */
[----:B------:R-:W-:Y:S01]  /*05c0*/  ELECT P0, URZ, PT ;  /* 0x00000000003f782f */ /* 0x000fe20003800000 */
[----:B------:R-:W-:Y:S01]  /*05d0*/  IMAD.MOV.U32 R3, RZ, RZ, RZ ;  /* 0x000000ffff037224 */ /* 0x000fe200078e00ff */
[----:B------:R-:W-:Y:S01]  /*05e0*/  UMOV UR4, 0x20 ;  /* 0x0000002000047882 */ /* 0x000fe20000000000 */
[----:B------:R-:W-:Y:S01]  /*05f0*/  NOP ;  /* 0x0000000000007918 */ /* 0x000fe20000000000 */
[----:B------:R-:W-:Y:S01]  /*0600*/  NOP ;  /* 0x0000000000007918 */ /* 0x000fe20000000000 */
[----:B0-----:R-:W-:Y:S02]  /*0610*/  ISETP.NE.OR P0, PT, R0, RZ, !P0 ;  /* 0x000000ff0000720c */ /* 0x001fe40004705670 */
[----:B-1----:R-:W-:Y:S01]  /*0620*/  ISETP.NE.AND P2, PT, R2, 0x1, PT ;  /* 0x000000010200780c */ /* 0x002fe20003f45270 */
[----:B------:R-:W0:Y:S01]  /*0630*/  S2R R0, SR_CTAID.Y ;  /* 0x0000000000007919 */ /* 0x000e220000002600 */
[----:B------:R-:W1:Y:S09]  /*0640*/  S2R R2, SR_CTAID.X ;  /* 0x0000000000027919 */ /* 0x000e720000002500 */
[----:B------:R-:W-:Y:S01]  /*0650*/  VOTEU.ALL UP0, P0 ;  /* 0x00000000003f7886 */ /* 0x000fe20000000000 */
[----:B------:R-:W-:Y:S01]  /*0660*/  VOTEU.ALL UP1, P0 ;  /* 0x00000000003f7886 */ /* 0x000fe20000020000 */
[----:B------:R-:W1:Y:S01]  /*0670*/  @P2 LDC R7, c[0x0][0x10] ;  /* 0x00000400ff072b82 */ /* 0x000e620000000800 */
[----:B------:R-:W-:-:S02]  /*0680*/  @P2 IMAD.MOV.U32 R5, RZ, RZ, RZ ;  /* 0x000000ffff052224 */ /* 0x000fc400078e00ff */
[----:B------:R-:W-:Y:S01]  /*0690*/  @P2 IMAD.MOV.U32 R11, RZ, RZ, RZ ;  /* 0x000000ffff0b2224 */ /* 0x000fe200078e00ff */
[----:B------:R-:W-:Y:S01]  /*06a0*/  @!UP0 UMOV UR6, 0x400 ;  /* 0x0000040000068882 */ /* 0x000fe20000000000 */
[----:B------:R-:W-:-:S04]  /*06b0*/  @!UP0 UIADD3 UR4, -UR4, 0x100000, URZ ;  /* 0x0010000004048890 */ /* 0x000fc8000fffe13f */
[----:B------:R-:W-:Y:S02]  /*06c0*/  @!UP0 USHF.L.U32 UR5, UR4, 0xb, URZ ;  /* 0x0000000b04058899 */ /* 0x000fe4000800063f */
[----:B------:R-:W-:Y:S01]  /*06d0*/  @!UP0 USHF.L.U32 UR4, UR4, 0x1, URZ ;  /* 0x0000000104048899 */ /* 0x000fe2000800063f */
[----:B------:R-:W2:Y:S08]  /*06e0*/  @!P2 LDC R9, c[0x0][0xc] ;  /* 0x00000300ff09ab82 */ /* 0x000eb00000000800 */
[----:B------:R-:W3:Y:S01]  /*06f0*/  @!UP0 S2UR UR7, SR_CgaCtaId ;  /* 0x00000000000789c3 */ /* 0x000ee20000008800 */
[----:B0-----:R-:W-:-:S04]  /*0700*/  @P2 IMAD.MOV.U32 R4, RZ, RZ, R0 ;  /* 0x000000ffff042224 */ /* 0x001fc800078e0000 */
[----:B-1----:R-:W-:-:S04]  /*0710*/  @P2 IMAD.WIDE.U32 R6, R2, R7, R4 ;  /* 0x0000000702062225 */ /* 0x002fc800078e0004 */
[----:B------:R-:W-:Y:S02]  /*0720*/  @P2 IMAD.MOV.U32 R16, RZ, RZ, R6 ;  /* 0x000000ffff102224 */ /* 0x000fe400078e0006 */
[----:B------:R-:W-:Y:S02]  /*0730*/  @P2 IMAD.IADD R17, R7, 0x1, R11 ;  /* 0x0000000107112824 */ /* 0x000fe400078e020b */
[----:B--2---:R-:W-:-:S04]  /*0740*/  @!P2 IMAD.WIDE.U32 R4, R9, R0, R2 ;  /* 0x000000000904a225 */ /* 0x004fc800078e0002 */
[----:B------:R-:W-:Y:S02]  /*0750*/  @!P2 IMAD.MOV.U32 R16, RZ, RZ, R4 ;  /* 0x000000ffff10a224 */ /* 0x000fe400078e0004 */
[----:B------:R-:W-:Y:S01]  /*0760*/  @!P2 IMAD.MOV.U32 R17, RZ, RZ, R5 ;  /* 0x000000ffff11a224 */ /* 0x000fe200078e0005 */
[----:B---3--:R-:W-:Y:S02]  /*0770*/  @!UP0 ULEA UR6, UR7, UR6, 0x18 ;  /* 0x0000000607068291 */ /* 0x008fe4000f8ec03f */
[----:B------:R0:W-:Y:S01]  /*0780*/  STL [R1+0x7c], R16 ;  /* 0x00007c1001007387 */ /* 0x0001e20000100800 */
[----:B------:R-:W-:-:S03]  /*0790*/  VOTEU.ALL UP0, P0 ;  /* 0x00000000003f7886 */ /* 0x000fc60000000000 */
[----:B------:R0:W-:Y:S04]  /*07a0*/  STL [R1+0x78], R17 ;  /* 0x0000781101007387 */ /* 0x0001e80000100800 */
[----:B------:R-:W1:Y:S02]  /*07b0*/  FENCE.VIEW.ASYNC.S ;  /* 0x00000000000073c6 */ /* 0x000e640000000000 */
[----:B-1----:R0:W1:Y:S01]  /*07c0*/  @!UP0 SYNCS.EXCH.64 URZ, [UR6+0x130], UR4 ;  /* 0x00013004063f85b2 */ /* 0x0020620008000100 */
[----:B------:R0:W1:Y:S01]  /*07d0*/  @!UP1 SYNCS.EXCH.64 URZ, [UR6+0x138], UR4 ;  /* 0x00013804063f95b2 */ /* 0x0000620008000100 */
[----:B------:R-:W-:Y:S01]  /*07e0*/  NOP ;  /* 0x0000000000007918 */ /* 0x000fe20000000000 */
[----:B-1----:R-:W-:Y:S06]  /*07f0*/  BAR.SYNC.DEFER_BLOCKING 0x0 ;  /* 0x0000000000007b1d */ /* 0x002fec0000010000 */
[----:B0-----:R-:W-:Y:S05]  /*0800*/  @!P1 BRA `(.L_x_4) ;  /* 0x000000e000709947 */ /* 0x001fea0003800000 */
[----:B------:R-:W-:-:S06]  /*0810*/  UISETP.GT.U32.AND UP0, UPT, UR10, 0x1, UPT ;  /* 0x000000010a00788c */ /* 0x000fcc000bf04070 */
[----:B------:R-:W-:-:S13]  /*0820*/  PLOP3.LUT P0, PT, PT, PT, UP0, 0x80, 0x0 ;  /* 0x000000000000781c */ /* 0x000fda0003f0f008 */
[----:B------:R-:W-:Y:S05]  /*0830*/  @P0 EXIT ;  /* 0x000000000000094d */ /* 0x000fea0003800000 */
[----:B------:R-:W-:Y:S01]  /*0840*/  IMAD.MOV.U32 R6, RZ, RZ, -0x1 ;  /* 0xffffffffff067424 */ /* 0x000fe200078e00ff */
[----:B------:R-:W-:Y:S01]  /*0850*/  ULDC.64 UR4, c[0x0][0x650] ;  /* 0x0001940000047ab9 */ /* 0x000fe20000000a00 */
[----:B------:R-:W-:Y:S01]  /*0860*/  IMAD.MOV.U32 R5, RZ, RZ, -0x1 ;  /* 0xffffffffff057424 */ /* 0x000fe200078e00ff */
[----:B------:R-:W-:Y:S01]  /*0870*/  ISETP.GE.U32.AND P0, PT, R16, UR4, PT ;  /* 0x0000000410007c0c */ /* 0x000fe2000bf06070 */
[----:B------:R-:W-:Y:S01]  /*0880*/  UMOV UR22, 0xffffffff ;  /* 0xffffffff00167882 */ /* 0x000fe20000000000 */
[----:B------:R0:W-:Y:S01]  /*0890*/  STL [R1+0x84], R6 ;  /* 0x0000840601007387 */ /* 0x0001e20000100800 */
[----:B------:R-:W-:Y:S02]  /*08a0*/  PRMT R4, RZ, 0x7610, R4 ;  /* 0x00007610ff047816 */ /* 0x000fe40000000004 */
[----:B------:R-:W-:Y:S01]  /*08b0*/  ISETP.GE.U32.AND.EX P0, PT, R17, UR5, PT, P0 ;  /* 0x0000000511007c0c */ /* 0x000fe2000bf06100 */
[----:B------:R0:W-:-:S12]  /*08c0*/  STL [R1+0x80], R5 ;  /* 0x0000800501007387 */ /* 0x0001d80000100800 */
[----:B0-----:R-:W-:Y:S05]  /*08d0*/  @P0 BRA `(.L_x_5) ;  /* 0x0000000400680947 */ /* 0x001fea0003800000 */
[----:B------:R-:W0:Y:S01]  /*08e0*/  LDC.64 R12, c[0x0][0x628] ;  /* 0x00018a00ff0c7b82 */ /* 0x000e220000000a00 */
[----:B------:R-:W-:Y:S02]  /*08f0*/  IMAD.MOV.U32 R4, RZ, RZ, R16 ;  /* 0x000000ffff047224 */ /* 0x000fe400078e0010 */
[----:B------:R-:W-:-:S05]  /*0900*/  IMAD.MOV.U32 R5, RZ, RZ, R17 ;  /* 0x000000ffff057224 */ /* 0x000fca00078e0011 */
[----:B------:R-:W1:Y:S08]  /*0910*/  LDC R10, c[0x0][0x630] ;  /* 0x00018c00ff0a7b82 */ /* 0x000e700000000800 */
[----:B------:R-:W2:Y:S01]  /*0920*/  LDC.64 R14, c[0x0][0x620] ;  /* 0x00018800ff0e7b82 */ /* 0x000ea20000000a00 */
[----:B0-----:R-:W-:-:S04]  /*0930*/  ISETP.NE.U32.AND P0, PT, R12, RZ, PT ;  /* 0x000000ff0c00720c */ /* 0x001fc80003f05070 */
[----:B------:R-:W-:-:S13]  /*0940*/  ISETP.NE.AND.EX P0, PT, R13, RZ, PT, P0 ;  /* 0x000000ff0d00720c */ /* 0x000fda0003f05300 */
[----:B-12---:R-:W-:Y:S05]  /*0950*/  @!P0 BRA `(.L_x_6) ;  /* 0x0000000000288947 */ /* 0x006fea0003800000 */
[----:B------:R-:W0:Y:S02]  /*0960*/  LDC R9, c[0x0][0x634] ;  /* 0x00018d00ff097b82 */ /* 0x000e240000000800 */
[----:B0-----:R-:W-:-:S05]  /*0970*/  IADD3 R9, P0, R16, R9, RZ ;  /* 0x0000000910097210 */ /* 0x001fca0007f1e0ff */
[----:B------:R-:W-:-:S04]  /*0980*/  IMAD.X R11, RZ, RZ, R17, P0 ;  /* 0x000000ffff0b7224 */ /* 0x000fc800000e0611 */
[----:B------:R-:W-:-:S04]  /*0990*/  IMAD.WIDE.U32 R4, R11, R12, RZ ;  /* 0x0000000c0b047225 */ /* 0x000fc800078e00ff */
[----:B------:R-:W-:-:S04]  /*09a0*/  IMAD.WIDE.U32 R6, P0, R9, R13, R4 ;  /* 0x0000000d09067225 */ /* 0x000fc80007800004 */
[----:B------:R-:W-:-:S04]  /*09b0*/  IMAD.WIDE.U32 R4, R9, R12, RZ ;  /* 0x0000000c09047225 */ /* 0x000fc800078e00ff */
[----:B------:R-:W-:Y:S01]  /*09c0*/  IMAD.X R9, RZ, RZ, RZ, P0 ;  /* 0x000000ffff097224 */ /* 0x000fe200000e06ff */
[----:B------:R-:W-:Y:S01]  /*09d0*/  IADD3 RZ, P0, R5, R6, RZ ;  /* 0x0000000605ff7210 */ /* 0x000fe20007f1e0ff */
[----:B------:R-:W-:-:S04]  /*09e0*/  IMAD.MOV.U32 R8, RZ, RZ, R7 ;  /* 0x000000ffff087224 */ /* 0x000fc800078e0007 */
[----:B------:R-:W-:-:S08]  /*09f0*/  IMAD.WIDE.U32.X R4, R11, R13, R8, P0 ;  /* 0x0000000d0b047225 */ /* 0x000fd000000e0408 */
.L_x_6:
[-CC-:B------:R-:W-:Y:S01]  /*0a00*/  SHF.R.U64 R24, R4, R10.reuse, R5.reuse ;  /* 0x0000000a04187219 */ /* 0x180fe20000001205 */
[----:B------:R-:W0:Y:S01]  /*0a10*/  LDC R8, c[0x0][0x618] ;  /* 0x00018600ff087b82 */ /* 0x000e220000000800 */
[----:B------:R-:W-:Y:S01]  /*0a20*/  SHF.R.U32.HI R4, RZ, R10, R5 ;  /* 0x0000000aff047219 */ /* 0x000fe20000011605 */
[----:B------:R-:W-:Y:S01]  /*0a30*/  ULDC UR4, c[0x0][0x150] ;  /* 0x0000540000047ab9 */ /* 0x000fe20000000800 */
[----:B------:R-:W-:Y:S01]  /*0a40*/  IADD3 R9, P0, RZ, -R24, RZ ;  /* 0x80000018ff097210 */ /* 0x000fe20007f1e0ff */
[----:B------:R-:W-:Y:S01]  /*0a50*/  IMAD.MOV.U32 R5, RZ, RZ, R17 ;  /* 0x000000ffff057224 */ /* 0x000fe200078e0011 */
[----:B------:R-:W-:-:S03]  /*0a60*/  I2FP.F32.U32 R3, R2 ;  /* 0x0000000200037245 */ /* 0x000fc60000201000 */
[----:B------:R-:W1:Y:S01]  /*0a70*/  LDC.64 R18, c[0x0][0x640] ;  /* 0x00019000ff127b82 */ /* 0x000e620000000a00 */
[----:B------:R-:W-:Y:S02]  /*0a80*/  IMAD.X R11, RZ, RZ, ~R4, P0 ;  /* 0x000000ffff0b7224 */ /* 0x000fe400000e0e04 */
[----:B------:R-:W-:Y:S01]  /*0a90*/  FMUL R3, R3, UR4 ;  /* 0x0000000403037c20 */ /* 0x000fe20008400000 */
[----:B------:R-:W-:Y:S01]  /*0aa0*/  IMAD.MOV.U32 R4, RZ, RZ, R16 ;  /* 0x000000ffff047224 */ /* 0x000fe200078e0010 */
[----:B------:R-:W-:Y:S01]  /*0ab0*/  ULDC UR4, c[0x0][0x154] ;  /* 0x0000550000047ab9 */ /* 0x000fe20000000800 */
[-C--:B------:R-:W-:Y:S02]  /*0ac0*/  IMAD R6, R11, R14.reuse, RZ ;  /* 0x0000000e0b067224 */ /* 0x080fe400078e02ff */
[C---:B------:R-:W-:Y:S01]  /*0ad0*/  IMAD.WIDE.U32 R4, R9.reuse, R14, R4 ;  /* 0x0000000e09047225 */ /* 0x040fe200078e0004 */
[----:B------:R-:W2:Y:S01]  /*0ae0*/  LDC R10, c[0x0][0x608] ;  /* 0x00018200ff0a7b82 */ /* 0x000ea20000000800 */
[----:B------:R-:W3:Y:S02]  /*0af0*/  F2I.U32.TRUNC.NTZ R3, R3 ;  /* 0x0000000300037305 */ /* 0x000ee4000020f000 */
[----:B------:R-:W-:-:S04]  /*0b00*/  IMAD R9, R9, R15, R6 ;  /* 0x0000000f09097224 */ /* 0x000fc800078e0206 */
[----:B------:R-:W-:Y:S01]  /*0b10*/  IMAD.IADD R5, R5, 0x1, R9 ;  /* 0x0000000105057824 */ /* 0x000fe200078e0209 */
[----:B------:R-:W4:Y:S01]  /*0b20*/  LDC R7, c[0x0][0x144] ;  /* 0x00005100ff077b82 */ /* 0x000f220000000800 */
[----:B------:R-:W-:-:S03]  /*0b30*/  IMAD.MOV.U32 R9, RZ, RZ, 0x1 ;  /* 0x00000001ff097424 */ /* 0x000fc600078e00ff */
[----:B0-----:R-:W-:Y:S02]  /*0b40*/  SHF.R.U64 R12, R4, R8, R5 ;  /* 0x00000008040c7219 */ /* 0x001fe40000001205 */
[----:B------:R-:W-:Y:S02]  /*0b50*/  I2FP.F32.U32 R4, R0 ;  /* 0x0000000000047245 */ /* 0x000fe40000201000 */
[----:B------:R-:W0:Y:S01]  /*0b60*/  LDC R14, c[0x0][0x658] ;  /* 0x00019600ff0e7b82 */ /* 0x000e220000000800 */
[----:B-1----:R-:W-:Y:S01]  /*0b70*/  ISETP.NE.U32.AND P0, PT, R18, RZ, PT ;  /* 0x000000ff1200720c */ /* 0x002fe20003f05070 */
[----:B---3--:R-:W-:Y:S02]  /*0b80*/  IMAD.MOV R6, RZ, RZ, -R3 ;  /* 0x000000ffff067224 */ /* 0x008fe400078e0a03 */
[----:B------:R-:W-:Y:S01]  /*0b90*/  FMUL R4, R4, UR4 ;  /* 0x0000000404047c20 */ /* 0x000fe20008400000 */
[----:B------:R-:W-:Y:S01]  /*0ba0*/  SHF.R.U32.HI R3, RZ, R8, R5 ;  /* 0x00000008ff037219 */ /* 0x000fe20000011605 */
[----:B------:R-:W-:Y:S01]  /*0bb0*/  IMAD.MOV.U32 R5, RZ, RZ, -0x1 ;  /* 0xffffffffff057424 */ /* 0x000fe200078e00ff */
[----:B------:R-:W-:Y:S01]  /*0bc0*/  ISETP.NE.AND.EX P0, PT, R19, RZ, PT, P0 ;  /* 0x000000ff1300720c */ /* 0x000fe20003f05300 */
[----:B------:R1:W3:Y:S01]  /*0bd0*/  F2I.U32.TRUNC.NTZ R11, R4 ;  /* 0x00000004000b7305 */ /* 0x0002e2000020f000 */
[----:B------:R-:W1:Y:S01]  /*0be0*/  LDC R13, c[0x0][0x148] ;  /* 0x00005200ff0d7b82 */ /* 0x000e620000000800 */
[----:B--2---:R-:W-:-:S02]  /*0bf0*/  SHF.R.U64 R23, R12, R10, R3 ;  /* 0x0000000a0c177219 */ /* 0x004fc40000001203 */
[----:B------:R-:W-:-:S05]  /*0c00*/  SHF.R.U32.HI R3, RZ, R10, R3 ;  /* 0x0000000aff037219 */ /* 0x000fca0000011603 */
[----:B------:R-:W2:Y:S01]  /*0c10*/  LDC R17, c[0x0][0x600] ;  /* 0x00018000ff117b82 */ /* 0x000ea20000000800 */
[----:B----4-:R-:W-:-:S07]  /*0c20*/  IMAD R8, R7, R6, R2 ;  /* 0x0000000607087224 */ /* 0x010fce00078e0202 */
[----:B------:R-:W4:Y:S01]  /*0c30*/  LDC R16, c[0x0][0x648] ;  /* 0x00019200ff107b82 */ /* 0x000f220000000800 */
[-C--:B0-----:R-:W-:Y:S02]  /*0c40*/  SHF.L.U32 R2, R5, R14.reuse, RZ ;  /* 0x0000000e05027219 */ /* 0x081fe400000006ff */
[--C-:B------:R-:W-:Y:S02]  /*0c50*/  SHF.R.U64 R22, R23, R14, R3.reuse ;  /* 0x0000000e17167219 */ /* 0x100fe40000001203 */
[----:B------:R-:W-:Y:S02]  /*0c60*/  LOP3.LUT R10, RZ, R2, RZ, 0x33, !PT ;  /* 0x00000002ff0a7212 */ /* 0x000fe400078e33ff */
[-C--:B------:R-:W-:Y:S01]  /*0c70*/  SHF.R.U32.HI R3, RZ, R14.reuse, R3 ;  /* 0x0000000eff037219 */ /* 0x080fe20000011603 */
[----:B------:R-:W0:Y:S01]  /*0c80*/  LDC R21, c[0x0][0x638] ;  /* 0x00018e00ff157b82 */ /* 0x000e220000000800 */
[----:B------:R-:W-:Y:S01]  /*0c90*/  SHF.L.U32 R9, R9, R14, RZ ;  /* 0x0000000e09097219 */ /* 0x000fe200000006ff */
[----:B------:R-:W-:-:S06]  /*0ca0*/  IMAD.MOV.U32 R2, RZ, RZ, R22 ;  /* 0x000000ffff027224 */ /* 0x000fcc00078e0016 */
[----:B------:R-:W0:Y:S01]  /*0cb0*/  LDC R20, c[0x0][0x610] ;  /* 0x00018400ff147b82 */ /* 0x000e220000000800 */
[----:B-1-3--:R-:W-:Y:S05]  /*0cc0*/  @!P0 BRA `(.L_x_7) ;  /* 0x0000000000288947 */ /* 0x00afea0003800000 */
[----:B------:R-:W1:Y:S02]  /*0cd0*/  LDC R7, c[0x0][0x64c] ;  /* 0x00019300ff077b82 */ /* 0x000e640000000800 */
[----:B-1----:R-:W-:-:S05]  /*0ce0*/  IADD3 R7, P0, R22, R7, RZ ;  /* 0x0000000716077210 */ /* 0x002fca0007f1e0ff */
        /* <DEDUP_REMOVED lines=8> */
.L_x_7:
[----:B----4-:R-:W-:Y:S01]  /*0d70*/  SHF.R.U64 R2, R2, R16, R3 ;  /* 0x0000001002027219 */ /* 0x010fe20000001203 */
[----:B--2---:R-:W-:Y:S01]  /*0d80*/  VIADD R3, R17, 0xffffffff ;  /* 0xffffffff11037836 */ /* 0x004fe20000000000 */
[----:B------:R-:W-:Y:S01]  /*0d90*/  LOP3.LUT R10, R23, R10, RZ, 0xc0, !PT ;  /* 0x0000000a170a7212 */ /* 0x000fe200078ec0ff */
[----:B------:R-:W-:Y:S01]  /*0da0*/  IMAD.MOV R11, RZ, RZ, -R11 ;  /* 0x000000ffff0b7224 */ /* 0x000fe200078e0a0b */
[----:B------:R-:W-:Y:S01]  /*0db0*/  R2UR UR22, R24 ;  /* 0x00000000181672ca */ /* 0x000fe200000e0000 */
[----:B------:R-:W-:Y:S01]  /*0dc0*/  IMAD.MOV R4, RZ, RZ, -R2 ;  /* 0x000000ffff047224 */ /* 0x000fe200078e0a02 */
[----:B------:R-:W-:Y:S01]  /*0dd0*/  LOP3.LUT R3, R12, R3, RZ, 0xc0, !PT ;  /* 0x000000030c037212 */ /* 0x000fe200078ec0ff */
[----:B------:R-:W-:Y:S02]  /*0de0*/  @P2 IMAD R8, R13, R11, R0 ;  /* 0x0000000b0d082224 */ /* 0x000fe400078e0200 */
[----:B------:R-:W-:Y:S02]  /*0df0*/  IMAD R9, R9, R2, R10 ;  /* 0x0000000209097224 */ /* 0x000fe400078e020a */
[----:B0-----:R-:W-:-:S02]  /*0e00*/  IMAD R0, R4, R21, R22 ;  /* 0x0000001504007224 */ /* 0x001fc400078e0216 */
[----:B------:R-:W-:Y:S02]  /*0e10*/  IMAD R8, R9, R20, R8 ;  /* 0x0000001409087224 */ /* 0x000fe400078e0208 */
[----:B------:R-:W-:Y:S02]  /*0e20*/  IMAD R3, R0, R17, R3 ;  /* 0x0000001100037224 */ /* 0x000fe400078e0203 */
[----:B------:R-:W-:-:S03]  /*0e30*/  IMAD.MOV.U32 R4, RZ, RZ, 0x1 ;  /* 0x00000001ff047424 */ /* 0x000fc600078e00ff */
[----:B------:R-:W-:Y:S02]  /*0e40*/  SEL R2, R3, R8, !P2 ;  /* 0x0000000803027207 */ /* 0x000fe40005000000 */
[----:B------:R-:W-:-:S03]  /*0e50*/  SEL R0, R8, R3, !P2 ;  /* 0x0000000308007207 */ /* 0x000fc60005000000 */
[----:B------:R0:W-:Y:S04]  /*0e60*/  STL [R1+0x80], R2 ;  /* 0x0000800201007387 */ /* 0x0001e80000100800 */
[----:B------:R0:W-:Y:S02]  /*0e70*/  STL [R1+0x84], R0 ;  /* 0x0000840001007387 */ /* 0x0001e40000100800 */
.L_x_5:
[----:B------:R-:W-:-:S08]  /*0e80*/  NOP ;  /* 0x0000000000007918 */ /* 0x000fd00000000000 */
[----:B------:R-:W1:Y:S02]  /*0e90*/  USETMAXREG.TRY_ALLOC.CTAPOOL UP0, 0xe8 ;  /* 0x000000e8000079c8 */ /* 0x000e640008000600 */
[----:B-1----:R-:W-:-:S13]  /*0ea0*/  PLOP3.LUT P0, PT, PT, PT, UP0, 0x80, 0x0 ;  /* 0x000000000000781c */ /* 0x002fda0003f0f008 */
[----:B------:R-:W-:Y:S05]  /*0eb0*/  @!P0 BRA `(.L_x_5) ;  /* 0xfffffffc00f08947 */ /* 0x000fea000383ffff */
[----:B------:R-:W-:Y:S01]  /*0ec0*/  ULDC.64 UR4, c[0x0][0x598] ;  /* 0x0001660000047ab9 */ /* 0x000fe20000000a00 */
[----:B------:R-:W-:Y:S01]  /*0ed0*/  ULDC.64 UR18, c[0x0][0x208] ;  /* 0x0000820000127ab9 */ /* 0x000fe20000000a00 */
[----:B------:R-:W-:-:S04]  /*0ee0*/  ISETP.NE.U32.AND P0, PT, RZ, UR4, PT ;  /* 0x00000004ff007c0c */ /* 0x000fc8000bf05070 */
[----:B------:R-:W-:-:S13]  /*0ef0*/  ISETP.NE.AND.EX P0, PT, RZ, UR5, PT, P0 ;  /* 0x00000005ff007c0c */ /* 0x000fda000bf05300 */
[----:B------:R-:W-:Y:S05]  /*0f00*/  @!P0 BRA `(.L_x_8) ;  /* 0x0000000000208947 */ /* 0x000fea0003800000 */
[----:B0-----:R-:W0:Y:S02]  /*0f10*/  LDC.64 R2, c[0x0][0x598] ;  /* 0x00016600ff027b82 */ /* 0x001e240000000a00 */
[----:B0-----:R-:W2:Y:S02]  /*0f20*/  LDG.E.64 R2, desc[UR18][R2.64] ;  /* 0x0000001202027981 */ /* 0x001ea4000c1e1b00 */
[----:B--2---:R-:W-:-:S04]  /*0f30*/  ISETP.NE.U32.AND P0, PT, R2, RZ, PT ;  /* 0x000000ff0200720c */ /* 0x004fc80003f05070 */
[----:B------:R-:W-:-:S13]  /*0f40*/  ISETP.NE.AND.EX P0, PT, R3, RZ, PT, P0 ;  /* 0x000000ff0300720c */ /* 0x000fda0003f05300 */
[----:B------:R-:W-:Y:S05]  /*0f50*/  @!P0 BRA `(.L_x_8) ;  /* 0x00000000000c8947 */ /* 0x000fea0003800000 */
[----:B------:R-:W2:Y:S02]  /*0f60*/  LD.E R2, desc[UR18][R2.64] ;  /* 0x0000001202027980 */ /* 0x000ea4000c101900 */
[----:B--2---:R-:W-:Y:S01]  /*0f70*/  R2UR UR20, R2 ;  /* 0x00000000021472ca */ /* 0x004fe200000e0000 */
[----:B------:R-:W-:-:S14]  /*0f80*/  BRA `(.L_x_9) ;  /* 0x0000000000247947 */ /* 0x000fdc0003800000 */
.L_x_8:
[----:B------:R-:W-:Y:S02]  /*0f90*/  ULDC.64 UR4, c[0x0][0x588] ;  /* 0x0001620000047ab9 */ /* 0x000fe40000000a00 */
[----:B------:R-:W-:-:S04]  /*0fa0*/  ISETP.NE.U32.AND P0, PT, RZ, UR4, PT ;  /* 0x00000004ff007c0c */ /* 0x000fc8000bf05070 */
[----:B------:R-:W-:-:S13]  /*0fb0*/  ISETP.NE.AND.EX P0, PT, RZ, UR5, PT, P0 ;  /* 0x00000005ff007c0c */ /* 0x000fda000bf05300 */
[----:B------:R-:W-:Y:S05]  /*0fc0*/  @!P0 BRA `(.L_x_10) ;  /* 0x0000000000108947 */ /* 0x000fea0003800000 */
[----:B0-----:R-:W0:Y:S02]  /*0fd0*/  LDC.64 R2, c[0x0][0x588] ;  /* 0x00016200ff027b82 */ /* 0x001e240000000a00 */
[----:B0-----:R-:W2:Y:S02]  /*0fe0*/  LDG.E R2, desc[UR18][R2.64] ;  /* 0x0000001202027981 */ /* 0x001ea4000c1e1900 */
[----:B--2---:R-:W-:Y:S01]  /*0ff0*/  R2UR UR20, R2 ;  /* 0x00000000021472ca */ /* 0x004fe200000e0000 */
[----:B------:R-:W-:-:S14]  /*1000*/  BRA `(.L_x_9) ;  /* 0x0000000000047947 */ /* 0x000fdc0003800000 */
.L_x_10:
[----:B------:R-:W-:-:S05]  /*1010*/  ULDC UR20, c[0x0][0x580] ;  /* 0x0001600000147ab9 */ /* 0x000fca0000000800 */
.L_x_9:
[----:B------:R-:W-:Y:S02]  /*1020*/  ULDC.64 UR4, c[0x0][0x5a0] ;  /* 0x0001680000047ab9 */ /* 0x000fe40000000a00 */
        /* <DEDUP_REMOVED lines=11> */
.L_x_11:
        /* <DEDUP_REMOVED lines=8> */
.L_x_13:
[----:B------:R-:W-:-:S05]  /*1160*/  ULDC UR21, c[0x0][0x584] ;  /* 0x0001610000157ab9 */ /* 0x000fca0000000800 */
.L_x_12:
[----:B------:R-:W-:-:S13]  /*1170*/  LOP3.LUT P0, RZ, R4, 0xff, RZ, 0xc0, !PT ;  /* 0x000000ff04ff7812 */ /* 0x000fda000780c0ff */
[----:B------:R-:W-:Y:S05]  /*1180*/  @!P0 EXIT ;  /* 0x000000000000894d */ /* 0x000fea0003800000 */
[----:B------:R-:W-:Y:S01]  /*1190*/  ULDC UR4, c[0x0][0x28c] ;  /* 0x0000a30000047ab9 */ /* 0x000fe20000000800 */
[----:B------:R-:W-:Y:S02]  /*11a0*/  ULOP3.LUT UR23, UR13, 0x1, URZ, 0xfc, !UPT ;  /* 0x000000010d177892 */ /* 0x000fe4000f8efc3f */
[----:B------:R-:W-:-:S04]  /*11b0*/  UIADD3 UR4, UR4, 0x1f, URZ ;  /* 0x0000001f04047890 */ /* 0x000fc8000fffe03f */
[----:B------:R-:W-:-:S04]  /*11c0*/  USHF.R.S32.HI UR5, URZ, 0x1f, UR4 ;  /* 0x0000001f3f057899 */ /* 0x000fc80008011404 */
[----:B------:R-:W-:-:S03]  /*11d0*/  ULEA.HI UR5, UR5, UR4, URZ, 0x5 ;  /* 0x0000000405057291 */ /* 0x000fc6000f8f283f */
[----:B------:R-:W-:Y:S01]  /*11e0*/  UMOV UR4, URZ ;  /* 0x0000003f00047c82 */ /* 0x000fe20008000000 */
[----:B------:R-:W-:-:S03]  /*11f0*/  USHF.R.S32.HI UR12, URZ, 0x5, UR5 ;  /* 0x000000053f0c7899 */ /* 0x000fc60008011405 */
[----:B------:R-:W-:-:S09]  /*1200*/  UMOV UR5, URZ ;  /* 0x0000003f00057c82 */ /* 0x000fd20008000000 */
.L_x_294:
[----:B0-----:R-:W0:Y:S01]  /*1210*/  S2R R0, SR_TID.X ;  /* 0x0000000000007919 */ /* 0x001e220000002100 */
[----:B-1----:R-:W1:Y:S01]  /*1220*/  S2UR UR11, SR_CgaCtaId ;  /* 0x00000000000b79c3 */ /* 0x002e620000008800 */
[----:B------:R-:W-:Y:S01]  /*1230*/  UMOV UR14, 0x400 ;  /* 0x00000400000e7882 */ /* 0x000fe20000000000 */
[----:B------:R-:W-:Y:S01]  /*1240*/  UMOV UR6, URZ ;  /* 0x0000003f00067c82 */ /* 0x000fe20008000000 */
[----:B------:R-:W-:Y:S01]  /*1250*/  STL [R1+0x74], RZ ;  /* 0x000074ff01007387 */ /* 0x000fe20000100800 */
[----:B------:R-:W-:Y:S01]  /*1260*/  UMOV UR7, URZ ;  /* 0x0000003f00077c82 */ /* 0x000fe20008000000 */
[----:B------:R-:W-:Y:S01]  /*1270*/  UMOV UR8, URZ ;  /* 0x0000003f00087c82 */ /* 0x000fe20008000000 */
[----:B------:R-:W-:Y:S01]  /*1280*/  UMOV UR16, UR5 ;  /* 0x0000000500107c82 */ /* 0x000fe20008000000 */
[----:B------:R-:W-:Y:S01]  /*1290*/  STL [R1+0x70], RZ ;  /* 0x000070ff01007387 */ /* 0x000fe20000100800 */
[----:B--2---:R-:W2:Y:S01]  /*12a0*/  LDC R2, c[0x0][0x28c] ;  /* 0x0000a300ff027b82 */ /* 0x004ea20000000800 */
[----:B------:R-:W-:-:S02]  /*12b0*/  CS2R R4, SRZ ;  /* 0x0000000000047805 */ /* 0x000fc4000001ff00 */
[----:B------:R-:W-:Y:S01]  /*12c0*/  CS2R R6, SRZ ;  /* 0x0000000000067805 */ /* 0x000fe2000001ff00 */
[----:B------:R-:W-:Y:S01]  /*12d0*/  STL [R1+0x6c], RZ ;  /* 0x00006cff01007387 */ /* 0x000fe20000100800 */
[----:B------:R-:W-:Y:S02]  /*12e0*/  CS2R R8, SRZ ;  /* 0x0000000000087805 */ /* 0x000fe4000001ff00 */
[----:B------:R-:W-:Y:S02]  /*12f0*/  CS2R R10, SRZ ;  /* 0x00000000000a7805 */ /* 0x000fe4000001ff00 */
[----:B------:R-:W-:Y:S01]  /*1300*/  CS2R R12, SRZ ;  /* 0x00000000000c7805 */ /* 0x000fe2000001ff00 */
[----:B------:R-:W-:Y:S01]  /*1310*/  STL [R1+0x68], RZ ;  /* 0x000068ff01007387 */ /* 0x000fe20000100800 */
[----:B------:R-:W-:Y:S02]  /*1320*/  CS2R R14, SRZ ;  /* 0x00000000000e7805 */ /* 0x000fe4000001ff00 */
[----:B------:R-:W-:-:S02]  /*1330*/  CS2R R16, SRZ ;  /* 0x0000000000107805 */ /* 0x000fc4000001ff00 */
[----:B------:R-:W-:Y:S01]  /*1340*/  CS2R R18, SRZ ;  /* 0x0000000000127805 */ /* 0x000fe2000001ff00 */
[----:B------:R-:W-:Y:S01]  /*1350*/  STL [R1+0x64], RZ ;  /* 0x000064ff01007387 */ /* 0x000fe20000100800 */
[----:B------:R-:W-:Y:S02]  /*1360*/  CS2R R20, SRZ ;  /* 0x0000000000147805 */ /* 0x000fe4000001ff00 */
[----:B------:R-:W-:Y:S02]  /*1370*/  CS2R R22, SRZ ;  /* 0x0000000000167805 */ /* 0x000fe4000001ff00 */
[----:B------:R-:W-:Y:S01]  /*1380*/  CS2R R152, SRZ ;  /* 0x0000000000987805 */ /* 0x000fe2000001ff00 */
[----:B------:R-:W-:Y:S01]  /*1390*/  STL [R1+0x60], RZ ;  /* 0x000060ff01007387 */ /* 0x000fe20000100800 */
[----:B-1----:R-:W-:Y:S01]  /*13a0*/  ULEA UR14, UR11, UR14, 0x18 ;  /* 0x0000000e0b0e7291 */ /* 0x002fe2000f8ec03f */
[----:B------:R-:W-:Y:S02]  /*13b0*/  CS2R R154, SRZ ;  /* 0x00000000009a7805 */ /* 0x000fe4000001ff00 */
[----:B------:R-:W-:Y:S01]  /*13c0*/  CS2R R156, SRZ ;  /* 0x00000000009c7805 */ /* 0x000fe2000001ff00 */
[----:B------:R-:W-:Y:S01]  /*13d0*/  STL [R1+0x5c], RZ ;  /* 0x00005cff01007387 */ /* 0x000fe20000100800 */
[----:B------:R-:W-:-:S02]  /*13e0*/  CS2R R158, SRZ ;  /* 0x00000000009e7805 */ /* 0x000fc4000001ff00 */
[----:B------:R-:W-:Y:S02]  /*13f0*/  CS2R R160, SRZ ;  /* 0x0000000000a07805 */ /* 0x000fe4000001ff00 */
[----:B------:R-:W-:Y:S02]  /*1400*/  CS2R R162, SRZ ;  /* 0x0000000000a27805 */ /* 0x000fe4000001ff00 */
[----:B0-----:R-:W-:Y:S01]  /*1410*/  LOP3.LUT R0, R0, 0x80, RZ, 0xc0, !PT ;  /* 0x0000008000007812 */ /* 0x001fe200078ec0ff */
[----:B------:R-:W-:Y:S01]  /*1420*/  STL [R1+0x58], RZ ;  /* 0x000058ff01007387 */ /* 0x000fe20000100800 */
[----:B--2---:R-:W-:Y:S02]  /*1430*/  ISETP.GE.AND P0, PT, R2, 0x1, PT ;  /* 0x000000010200780c */ /* 0x004fe40003f06270 */
[----:B------:R-:W-:Y:S02]  /*1440*/  CS2R R2, SRZ ;  /* 0x0000000000027805 */ /* 0x000fe4000001ff00 */
[----:B------:R-:W-:Y:S01]  /*1450*/  SHF.R.U32.HI R0, RZ, 0x7, R0 ;  /* 0x00000007ff007819 */ /* 0x000fe20000011600 */
[----:B------:R-:W-:Y:S01]  /*1460*/  STL [R1+0x54], RZ ;  /* 0x000054ff01007387 */ /* 0x000fe20000100800 */
[----:B------:R-:W-:-:S02]  /*1470*/  CS2R R164, SRZ ;  /* 0x0000000000a47805 */ /* 0x000fc4000001ff00 */
[----:B------:R-:W-:Y:S02]  /*1480*/  CS2R R166, SRZ ;  /* 0x0000000000a67805 */ /* 0x000fe4000001ff00 */
[----:B------:R-:W-:Y:S01]  /*1490*/  CS2R R168, SRZ ;  /* 0x0000000000a87805 */ /* 0x000fe2000001ff00 */
[----:B------:R-:W-:Y:S01]  /*14a0*/  STL [R1+0x50], RZ ;  /* 0x000050ff01007387 */ /* 0x000fe20000100800 */
[----:B------:R-:W-:Y:S02]  /*14b0*/  CS2R R170, SRZ ;  /* 0x0000000000aa7805 */ /* 0x000fe4000001ff00 */
[----:B------:R-:W-:Y:S02]  /*14c0*/  CS2R R172, SRZ ;  /* 0x0000000000ac7805 */ /* 0x000fe4000001ff00 */
[----:B------:R-:W-:Y:S01]  /*14d0*/  CS2R R174, SRZ ;  /* 0x0000000000ae7805 */ /* 0x000fe2000001ff00 */
[----:B------:R-:W0:Y:S01]  /*14e0*/  SHFL.IDX PT, R0, R0, RZ, 0x1f ;  /* 0x00001fff00007589 */ /* 0x000e2200000e0000 */
[----:B------:R-:W-:-:S02]  /*14f0*/  CS2R R176, SRZ ;  /* 0x0000000000b07805 */ /* 0x000fc4000001ff00 */
[----:B------:R-:W-:Y:S02]  /*1500*/  CS2R R178, SRZ ;  /* 0x0000000000b27805 */ /* 0x000fe4000001ff00 */
[----:B------:R-:W-:Y:S01]  /*1510*/  CS2R R180, SRZ ;  /* 0x0000000000b47805 */ /* 0x000fe2000001ff00 */
[----:B------:R1:W-:Y:S01]  /*1520*/  STL [R1+0x4c], RZ ;  /* 0x00004cff01007387 */ /* 0x0003e20000100800 */
[----:B------:R-:W-:Y:S02]  /*1530*/  CS2R R182, SRZ ;  /* 0x0000000000b67805 */ /* 0x000fe4000001ff00 */
[----:B------:R-:W-:Y:S02]  /*1540*/  CS2R R184, SRZ ;  /* 0x0000000000b87805 */ /* 0x000fe4000001ff00 */
[----:B------:R-:W-:Y:S01]  /*1550*/  CS2R R186, SRZ ;  /* 0x0000000000ba7805 */ /* 0x000fe2000001ff00 */
[----:B------:R1:W-:Y:S01]  /*1560*/  STL [R1+0x48], RZ ;  /* 0x000048ff01007387 */ /* 0x0003e20000100800 */
        /* <DEDUP_REMOVED lines=14> */
[----:B------:R-:W-:Y:S02]  /*1650*/  CS2R R210, SRZ ;  /* 0x0000000000d27805 */ /* 0x000fe4000001ff00 */
[----:B0-----:R-:W-:Y:S01]  /*1660*/  R2UR UR9, R0 ;  /* 0x00000000000972ca */ /* 0x001fe200000e0000 */
[----:B------:R1:W-:Y:S01]  /*1670*/  STL [R1+0x38], RZ ;  /* 0x000038ff01007387 */ /* 0x0003e20000100800 */
[----:B------:R-:W-:Y:S01]  /*1680*/  IMAD.MOV.U32 R0, RZ, RZ, RZ ;  /* 0x000000ffff007224 */ /* 0x000fe200078e00ff */
[----:B------:R-:W-:-:S02]  /*1690*/  CS2R R212, SRZ ;  /* 0x0000000000d47805 */ /* 0x000fc4000001ff00 */
[----:B------:R-:W-:Y:S01]  /*16a0*/  CS2R R214, SRZ ;  /* 0x0000000000d67805 */ /* 0x000fe2000001ff00 */
[----:B------:R1:W-:Y:S01]  /*16b0*/  STL [R1+0x34], RZ ;  /* 0x000034ff01007387 */ /* 0x0003e20000100800 */
[----:B------:R-:W-:Y:S02]  /*16c0*/  CS2R R216, SRZ ;  /* 0x0000000000d87805 */ /* 0x000fe4000001ff00 */
[----:B------:R-:W-:Y:S02]  /*16d0*/  CS2R R218, SRZ ;  /* 0x0000000000da7805 */ /* 0x000fe4000001ff00 */
[----:B------:R-:W-:Y:S01]  /*16e0*/  CS2R R220, SRZ ;  /* 0x0000000000dc7805 */ /* 0x000fe2000001ff00 */
[----:B------:R1:W-:Y:S01]  /*16f0*/  STL [R1+0x30], RZ ;  /* 0x000030ff01007387 */ /* 0x0003e20000100800 */
[----:B------:R-:W-:Y:S02]  /*1700*/  CS2R R222, SRZ ;  /* 0x0000000000de7805 */ /* 0x000fe4000001ff00 */
[----:B------:R-:W-:Y:S01]  /*1710*/  CS2R R224, SRZ ;  /* 0x0000000000e07805 */ /* 0x000fe2000001ff00 */
[----:B------:R-:W-:Y:S01]  /*1720*/  IMAD.MOV.U32 R226, RZ, RZ, RZ ;  /* 0x000000ffffe27224 */ /* 0x000fe200078e00ff */
[----:B------:R1:W-:Y:S01]  /*1730*/  STL [R1+0x2c], RZ ;  /* 0x00002cff01007387 */ /* 0x0003e20000100800 */
[----:B------:R-:W-:Y:S01]  /*1740*/  ULEA.HI UR10, UR9, UR9, URZ, 0x1 ;  /* 0x00000009090a7291 */ /* 0x000fe2000f8f083f */
[----:B------:R-:W-:Y:S01]  /*1750*/  IMAD.U32 R227, RZ, RZ, UR4 ;  /* 0x00000004ffe37e24 */ /* 0x000fe2000f8e00ff */
[----:B------:R-:W-:Y:S01]  /*1760*/  CS2R R24, SRZ ;  /* 0x0000000000187805 */ /* 0x000fe2000001ff00 */
[----:B------:R1:W-:Y:S01]  /*1770*/  STL [R1+0x28], RZ ;  /* 0x000028ff01007387 */ /* 0x0003e20000100800 */
[----:B------:R-:W-:Y:S01]  /*1780*/  ULOP3.LUT UR10, UR10, 0x1ffffe, URZ, 0xc0, !UPT ;  /* 0x001ffffe0a0a7892 */ /* 0x000fe2000f8ec03f */
[----:B------:R-:W-:-:S02]  /*1790*/  CS2R R26, SRZ ;  /* 0x00000000001a7805 */ /* 0x000fc4000001ff00 */
[----:B------:R-:W-:Y:S01]  /*17a0*/  CS2R R28, SRZ ;  /* 0x00000000001c7805 */ /* 0x000fe2000001ff00 */
[----:B------:R1:W-:Y:S01]  /*17b0*/  STL [R1+0x24], RZ ;  /* 0x000024ff01007387 */ /* 0x0003e20000100800 */
[----:B------:R-:W-:Y:S01]  /*17c0*/  UIADD3 UR10, UR9, -UR10, URZ ;  /* 0x8000000a090a7290 */ /* 0x000fe2000fffe03f */
[----:B---34-:R-:W-:Y:S02]  /*17d0*/  CS2R R30, SRZ ;  /* 0x00000000001e7805 */ /* 0x018fe4000001ff00 */
[----:B------:R-:W-:Y:S01]  /*17e0*/  CS2R R32, SRZ ;  /* 0x0000000000207805 */ /* 0x000fe2000001ff00 */
[----:B------:R1:W-:Y:S01]  /*17f0*/  STL [R1+0x20], RZ ;  /* 0x000020ff01007387 */ /* 0x0003e20000100800 */
[----:B------:R-:W-:Y:S01]  /*1800*/  ULEA UR10, UR10, UR14, 0xb ;  /* 0x0000000e0a0a7291 */ /* 0x000fe2000f8e583f */
[----:B------:R-:W-:Y:S02]  /*1810*/  CS2R R34, SRZ ;  /* 0x0000000000227805 */ /* 0x000fe4000001ff00 */
[----:B------:R-:W-:Y:S01]  /*1820*/  CS2R R36, SRZ ;  /* 0x0000000000247805 */ /* 0x000fe2000001ff00 */
[----:B------:R1:W-:Y:S01]  /*1830*/  STL [R1+0x1c], RZ ;  /* 0x00001cff01007387 */ /* 0x0003e20000100800 */
[----:B------:R-:W-:Y:S01]  /*1840*/  UIADD3 UR10, UR10, 0x200, URZ ;  /* 0x000002000a0a7890 */ /* 0x000fe2000fffe03f */
[----:B------:R-:W-:-:S02]  /*1850*/  CS2R R38, SRZ ;  /* 0x0000000000267805 */ /* 0x000fc4000001ff00 */
[----:B------:R-:W-:Y:S01]  /*1860*/  CS2R R40, SRZ ;  /* 0x0000000000287805 */ /* 0x000fe2000001ff00 */
[----:B------:R1:W-:Y:S01]  /*1870*/  STL [R1+0x18], RZ ;  /* 0x000018ff01007387 */ /* 0x0003e20000100800 */
[----:B------:R-:W-:Y:S01]  /*1880*/  USHF.R.U32.HI UR10, URZ, 0x4, UR10 ;  /* 0x000000043f0a7899 */ /* 0x000fe2000801160a */
[----:B------:R-:W-:Y:S02]  /*1890*/  CS2R R42, SRZ ;  /* 0x00000000002a7805 */ /* 0x000fe4000001ff00 */
[----:B------:R-:W-:Y:S01]  /*18a0*/  CS2R R44, SRZ ;  /* 0x00000000002c7805 */ /* 0x000fe2000001ff00 */
[----:B------:R1:W-:Y:S01]  /*18b0*/  STL [R1+0x14], RZ ;  /* 0x000014ff01007387 */ /* 0x0003e20000100800 */
[----:B------:R-:W-:Y:S01]  /*18c0*/  ULOP3.LUT UR15, UR10, 0x3fff, URZ, 0xc0, !UPT ;  /* 0x00003fff0a0f7892 */ /* 0x000fe2000f8ec03f */
        /* <DEDUP_REMOVED lines=18> */
[----:B------:R1:W-:Y:S01]  /*19f0*/  STL [R1], RZ ;  /* 0x000000ff01007387 */ /* 0x0003e20000100800 */
[----:B------:R-:W-:-:S02]  /*1a00*/  CS2R R74, SRZ ;  /* 0x00000000004a7805 */ /* 0x000fc4000001ff00 */
[----:B------:R-:W-:Y:S02]  /*1a10*/  CS2R R76, SRZ ;  /* 0x00000000004c7805 */ /* 0x000fe4000001ff00 */
[----:B------:R-:W-:Y:S02]  /*1a20*/  CS2R R78, SRZ ;  /* 0x00000000004e7805 */ /* 0x000fe4000001ff00 */
[----:B------:R-:W-:Y:S02]  /*1a30*/  CS2R R80, SRZ ;  /* 0x0000000000507805 */ /* 0x000fe4000001ff00 */
[----:B------:R-:W-:Y:S02]  /*1a40*/  CS2R R82, SRZ ;  /* 0x0000000000527805 */ /* 0x000fe4000001ff00 */
[----:B------:R-:W-:Y:S02]  /*1a50*/  CS2R R84, SRZ ;  /* 0x0000000000547805 */ /* 0x000fe4000001ff00 */
        /* <DEDUP_REMOVED lines=32> */
[----:B------:R-:W-:Y:S01]  /*1c60*/  CS2R R150, SRZ ;  /* 0x0000000000967805 */ /* 0x000fe2000001ff00 */
[----:B-1----:R-:W-:Y:S06]  /*1c70*/  @!P0 BRA `(.L_x_14) ;  /* 0x0000001000548947 */ /* 0x002fec0003800000 */
[----:B------:R-:W-:-:S06]  /*1c80*/  UISETP.NE.AND UP0, UPT, UR23, 0x3, UPT ;  /* 0x000000031700788c */ /* 0x000fcc000bf05270 */
[----:B------:R-:W-:-:S13]  /*1c90*/  PLOP3.LUT P1, PT, PT, PT, UP0, 0x80, 0x0 ;  /* 0x000000000000781c */ /* 0x000fda0003f2f008 */
[----:B------:R-:W-:Y:S05]  /*1ca0*/  @!P1 BRA `(.L_x_15) ;  /* 0x0000000000049947 */ /* 0x000fea0003800000 */
[----:B------:R-:W-:Y:S01]  /*1cb0*/  BPT.TRAP 0x1 ;  /* 0x000000040000795c */ /* 0x000fe20000300000 */
.L_x_15:
[----:B------:R-:W-:Y:S01]  /*1cc0*/  ULEA UR6, UR5, UR14, 0x3 ;  /* 0x0000000e05067291 */ /* 0x000fe2000f8e183f */
[----:B------:R-:W-:-:S05]  /*1cd0*/  IMAD.U32 R0, RZ, RZ, UR4 ;  /* 0x00000004ff007e24 */ /* 0x000fca000f8e00ff */
[----:B------:R-:W-:-:S04]  /*1ce0*/  SHF.L.U32 R0, R0, 0x1f, RZ ;  /* 0x0000001f00007819 */ /* 0x000fc800000006ff */
[----:B------:R0:W1:Y:S01]  /*1cf0*/  SYNCS.PHASECHK.TRANS64.TRYWAIT P0, [UR6], R0 ;  /* 0x00000000ff0075a7 */ /* 0x0000620008000146 */
[----:B------:R-:W-:Y:S05]  /*1d00*/  @!P1 BRA `(.L_x_16) ;  /* 0x0000000000049947 */ /* 0x000fea0003800000 */
[----:B------:R-:W-:Y:S01]  /*1d10*/  BPT.TRAP 0x1 ;  /* 0x000000040000795c */ /* 0x000fe20000300000 */
.L_x_16:
[----:B-1----:R-:W-:Y:S05]  /*1d20*/  @P0 BRA `(.L_x_17) ;  /* 0x0000000000080947 */ /* 0x002fea0003800000 */
[----:B------:R-:W1:Y:S02]  /*1d30*/  SYNCS.PHASECHK.TRANS64.TRYWAIT P0, [UR6], R0 ;  /* 0x00000000ff0075a7 */ /* 0x000e640008000146 */
[----:B-1----:R-:W-:Y:S05]  /*1d40*/  @!P0 BRA `(.L_x_18) ;  /* 0x000000e800d08947 */ /* 0x002fea0003800000 */
.L_x_17:
[----:B------:R2:W-:Y:S01]  /*1d50*/  STL [R1+0x74], RZ ;  /* 0x000074ff01007387 */ /* 0x0005e20000100800 */
[----:B------:R-:W-:Y:S01]  /*1d60*/  UIADD3 UR6, UR14, 0x12200, URZ ;  /* 0x000122000e067890 */ /* 0x000fe2000fffe03f */
[----:B------:R-:W-:Y:S01]  /*1d70*/  WARPGROUP.ARRIVE ;  /* 0x00000000000079c5 */ /* 0x000fe20000000000 */
[----:B------:R-:W-:Y:S01]  /*1d80*/  ULDC UR7, c[0x0][0x50c] ;  /* 0x0001430000077ab9 */ /* 0x000fe20000000800 */
[----:B------:R2:W-:Y:S01]  /*1d90*/  STL [R1+0x70], RZ ;  /* 0x000070ff01007387 */ /* 0x0005e20000100800 */
[----:B------:R-:W-:Y:S01]  /*1da0*/  UISETP.NE.AND UP0, UPT, UR7, 0x1, UPT ;  /* 0x000000010700788c */ /* 0x000fe2000bf05270 */
[----:B01----:R-:W-:Y:S01]  /*1db0*/  IMAD.MOV.U32 R0, RZ, RZ, RZ ;  /* 0x000000ffff007224 */ /* 0x003fe200078e00ff */
[----:B------:R-:W-:Y:S01]  /*1dc0*/  USHF.R.U32.HI UR6, URZ, 0x4, UR6 ;  /* 0x000000043f067899 */ /* 0x000fe20008011606 */
[----:B------:R2:W-:Y:S01]  /*1dd0*/  STL [R1+0x6c], RZ ;  /* 0x00006cff01007387 */ /* 0x0005e20000100800 */
[----:B------:R-:W-:Y:S01]  /*1de0*/  USEL UR7, URZ, 0x1, UP0 ;  /* 0x000000013f077887 */ /* 0x000fe20008000000 */
[----:B------:R-:W-:Y:S01]  /*1df0*/  CS2R R2, SRZ ;  /* 0x0000000000027805 */ /* 0x000fe2000001ff00 */
[----:B------:R-:W-:Y:S01]  /*1e00*/  ULOP3.LUT UR6, UR6, 0x3fff, URZ, 0xc0, !UPT ;  /* 0x00003fff06067892 */ /* 0x000fe2000f8ec03f */
[----:B------:R2:W-:Y:S01]  /*1e10*/  STL [R1+0x68], RZ ;  /* 0x000068ff01007387 */ /* 0x0005e20000100800 */
[----:B------:R-:W-:Y:S01]  /*1e20*/  ULOP3.LUT UR8, UR15, 0x10000, URZ, 0xfc, !UPT ;  /* 0x000100000f087892 */ /* 0x000fe2000f8efc3f */
[----:B------:R-:W-:Y:S01]  /*1e30*/  CS2R R4, SRZ ;  /* 0x0000000000047805 */ /* 0x000fe2000001ff00 */
[----:B------:R-:W-:Y:S01]  /*1e40*/  ULOP3.LUT UR6, UR6, 0x10000, URZ, 0xfc, !UPT ;  /* 0x0001000006067892 */ /* 0x000fe2000f8efc3f */
[----:B------:R2:W-:Y:S01]  /*1e50*/  STL [R1+0x64], RZ ;  /* 0x000064ff01007387 */ /* 0x0005e20000100800 */
[----:B------:R-:W-:Y:S01]  /*1e60*/  ISETP.NE.AND P0, PT, RZ, UR7, PT ;  /* 0x00000007ff007c0c */ /* 0x000fe2000bf05270 */
[----:B------:R-:W-:Y:S01]  /*1e70*/  ULEA UR8, UR5, UR8, 0x8 ;  /* 0x0000000805087291 */ /* 0x000fe2000f8e403f */
[----:B------:R-:W-:Y:S01]  /*1e80*/  CS2R R6, SRZ ;  /* 0x0000000000067805 */ /* 0x000fe2000001ff00 */
[----:B------:R2:W-:Y:S01]  /*1e90*/  STL [R1+0x60], RZ ;  /* 0x000060ff01007387 */ /* 0x0005e20000100800 */
[----:B------:R-:W-:Y:S01]  /*1ea0*/  ULEA UR10, UR5, UR6, 0x9 ;  /* 0x00000006050a7291 */ /* 0x000fe2000f8e483f */
[----:B------:R-:W-:Y:S01]  /*1eb0*/  CS2R R8, SRZ ;  /* 0x0000000000087805 */ /* 0x000fe2000001ff00 */
[----:B------:R-:W-:Y:S01]  /*1ec0*/  UMOV UR9, 0xc0000010 ;  /* 0xc000001000097882 */ /* 0x000fe20000000000 */
[----:B------:R2:W-:Y:S01]  /*1ed0*/  STL [R1+0x5c], RZ ;  /* 0x00005cff01007387 */ /* 0x0005e20000100800 */
[----:B------:R-:W-:Y:S01]  /*1ee0*/  UMOV UR11, 0xc0000010 ;  /* 0xc0000010000b7882 */ /* 0x000fe20000000000 */
[----:B------:R-:W-:Y:S01]  /*1ef0*/  UMOV UR6, 0x1 ;  /* 0x0000000100067882 */ /* 0x000fe20000000000 */
[----:B------:R-:W-:Y:S01]  /*1f00*/  CS2R R10, SRZ ;  /* 0x00000000000a7805 */ /* 0x000fe2000001ff00 */
[----:B------:R2:W-:Y:S01]  /*1f10*/  STL [R1+0x58], RZ ;  /* 0x000058ff01007387 */ /* 0x0005e20000100800 */
[----:B------:R-:W-:Y:S01]  /*1f20*/  CS2R R12, SRZ ;  /* 0x00000000000c7805 */ /* 0x000fe2000001ff00 */
[----:B------:R-:W-:Y:S01]  /*1f30*/  QGMMA.64x256x32.F32.E5M2.E5M2 R24, gdesc[UR8], RZ, !UPT, gsb0 ;  /* 0x03e00000081879f3 */ /* 0x000fe2000c0038ff */
        /* <DEDUP_REMOVED lines=55> */
[----:B------:R-:W-:Y:S01]  /*22b0*/  CS2R R224, SRZ ;  /* 0x0000000000e07805 */ /* 0x000fe2000001ff00 */
[----:B------:R-:W-:Y:S01]  /*22c0*/  IMAD.MOV.U32 R226, RZ, RZ, RZ ;  /* 0x000000ffffe27224 */ /* 0x000fe200078e00ff */
[----:B------:R2:W-:Y:S04]  /*22d0*/  STL [R1+0x1c], RZ ;  /* 0x00001cff01007387 */ /* 0x0005e80000100800 */
[----:B------:R2:W-:Y:S04]  /*22e0*/  STL [R1+0x18], RZ ;  /* 0x000018ff01007387 */ /* 0x0005e80000100800 */
[----:B------:R2:W-:Y:S04]  /*22f0*/  STL [R1+0x14], RZ ;  /* 0x000014ff01007387 */ /* 0x0005e80000100800 */
[----:B------:R2:W-:Y:S04]  /*2300*/  STL [R1+0x10], RZ ;  /* 0x000010ff01007387 */ /* 0x0005e80000100800 */
[----:B------:R2:W-:Y:S04]  /*2310*/  STL [R1+0xc], RZ ;  /* 0x00000cff01007387 */ /* 0x0005e80000100800 */
[----:B------:R2:W-:Y:S04]  /*2320*/  STL [R1+0x8], RZ ;  /* 0x000008ff01007387 */ /* 0x0005e80000100800 */
[----:B------:R2:W-:Y:S04]  /*2330*/  STL [R1+0x4], RZ ;  /* 0x000004ff01007387 */ /* 0x0005e80000100800 */
[----:B------:R2:W-:Y:S01]  /*2340*/  STL [R1], RZ ;  /* 0x000000ff01007387 */ /* 0x0005e20000100800 */
[----:B------:R-:W-:Y:S05]  /*2350*/  @!P0 BRA `(.L_x_19) ;  /* 0x0000000800808947 */ /* 0x000fea0003800000 */
[----:B------:R-:W-:Y:S02]  /*2360*/  WARPGROUP.DEPBAR.LE gsb0, 0x0 ;  /* 0x00008000000079c5 */ /* 0x000fe40000010000 */
[----:B------:R-:W-:-:S01]  /*2370*/  FADD R227, RZ, R122 ;  /* 0x0000007affe37221 */ /* 0x000fc20000000000 */
[----:B------:R-:W-:Y:S01]  /*2380*/  FADD R226, RZ, R24 ;  /* 0x00000018ffe27221 */ /* 0x000fe20000000000 */
[----:B------:R-:W-:-:S01]  /*2390*/  FADD R225, RZ, R25 ;  /* 0x00000019ffe17221 */ /* 0x000fc20000000000 */
[----:B------:R-:W-:Y:S01]  /*23a0*/  FADD R224, RZ, R26 ;  /* 0x0000001affe07221 */ /* 0x000fe20000000000 */
[----:B------:R-:W-:-:S01]  /*23b0*/  FADD R223, RZ, R27 ;  /* 0x0000001bffdf7221 */ /* 0x000fc20000000000 */
[----:B------:R0:W-:Y:S01]  /*23c0*/  STL [R1], R227 ;  /* 0x000000e301007387 */ /* 0x0001e20000100800 */
[----:B------:R-:W-:-:S01]  /*23d0*/  FADD R222, RZ, R28 ;  /* 0x0000001cffde7221 */ /* 0x000fc20000000000 */
[----:B------:R-:W-:Y:S01]  /*23e0*/  FADD R221, RZ, R29 ;  /* 0x0000001dffdd7221 */ /* 0x000fe20000000000 */
[----:B------:R-:W-:-:S01]  /*23f0*/  FADD R220, RZ, R30 ;  /* 0x0000001effdc7221 */ /* 0x000fc20000000000 */
[----:B------:R-:W-:Y:S01]  /*2400*/  FADD R219, RZ, R31 ;  /* 0x0000001fffdb7221 */ /* 0x000fe20000000000 */
[----:B------:R-:W-:-:S01]  /*2410*/  FADD R218, RZ, R32 ;  /* 0x00000020ffda7221 */ /* 0x000fc20000000000 */
[----:B------:R-:W-:Y:S01]  /*2420*/  FADD R217, RZ, R33 ;  /* 0x00000021ffd97221 */ /* 0x000fe20000000000 */
[----:B------:R-:W-:-:S01]  /*2430*/  FADD R216, RZ, R34 ;  /* 0x00000022ffd87221 */ /* 0x000fc20000000000 */
[----:B------:R-:W-:Y:S01]  /*2440*/  FADD R215, RZ, R35 ;  /* 0x00000023ffd77221 */ /* 0x000fe20000000000 */
[----:B------:R-:W-:-:S01]  /*2450*/  FADD R214, RZ, R36 ;  /* 0x00000024ffd67221 */ /* 0x000fc20000000000 */
[----:B0-----:R-:W-:Y:S01]  /*2460*/  FADD R227, RZ, R123 ;  /* 0x0000007bffe37221 */ /* 0x001fe20000000000 */
[----:B------:R-:W-:-:S01]  /*2470*/  FADD R213, RZ, R37 ;  /* 0x00000025ffd57221 */ /* 0x000fc20000000000 */
[----:B------:R-:W-:Y:S01]  /*2480*/  FADD R212, RZ, R38 ;  /* 0x00000026ffd47221 */ /* 0x000fe20000000000 */
[----:B------:R-:W-:-:S01]  /*2490*/  FADD R211, RZ, R39 ;  /* 0x00000027ffd37221 */ /* 0x000fc20000000000 */
[----:B------:R-:W-:Y:S01]  /*24a0*/  FADD R210, RZ, R40 ;  /* 0x00000028ffd27221 */ /* 0x000fe20000000000 */
[----:B------:R0:W-:Y:S01]  /*24b0*/  STL [R1+0x4], R227 ;  /* 0x000004e301007387 */ /* 0x0001e20000100800 */
        /* <DEDUP_REMOVED lines=93> */
[----:B------:R-:W-:Y:S01]  /*2a90*/  UMOV UR6, URZ ;  /* 0x0000003f00067c82 */ /* 0x000fe20008000000 */
[----:B0-----:R-:W-:-:S05]  /*2aa0*/  FADD R227, RZ, R130 ;  /* 0x00000082ffe37221 */ /* 0x001fca0000000000 */
[----:B------:R0:W-:Y:S02]  /*2ab0*/  STL [R1+0x20], R227 ;  /* 0x000020e301007387 */ /* 0x0001e40000100800 */
        /* <DEDUP_REMOVED lines=42> */
.L_x_19:
[----:B------:R-:W-:-:S04]  /*2d60*/  UIADD3 UR16, UR5, 0x1, URZ ;  /* 0x0000000105107890 */ /* 0x000fc8000fffe03f */
[----:B------:R-:W-:-:S04]  /*2d70*/  UISETP.NE.AND UP0, UPT, UR16, 0x12, UPT ;  /* 0x000000121000788c */ /* 0x000fc8000bf05270 */
[----:B------:R-:W-:Y:S02]  /*2d80*/  USEL UR8, URZ, 0x1, UP0 ;  /* 0x000000013f087887 */ /* 0x000fe40008000000 */
[----:B------:R-:W-:Y:S02]  /*2d90*/  USEL UR16, UR16, URZ, UP0 ;  /* 0x0000003f10107287 */ /* 0x000fe40008000000 */
[----:B------:R-:W-:-:S06]  /*2da0*/  ULOP3.LUT UR8, UR4, UR8, URZ, 0x3c, !UPT ;  /* 0x0000000804087292 */ /* 0x000fcc000f8e3c3f */
[----:B0-----:R-:W-:Y:S01]  /*2db0*/  IMAD.U32 R227, RZ, RZ, UR8 ;  /* 0x00000008ffe37e24 */ /* 0x001fe2000f8e00ff */
[----:B------:R-:W-:-:S06]  /*2dc0*/  UMOV UR8, 0x1 ;  /* 0x0000000100087882 */ /* 0x000fcc0000000000 */
.L_x_14:
[----:B------:R-:W-:-:S04]  /*2dd0*/  UISETP.LT.AND UP0, UPT, UR12, 0x1, UPT ;  /* 0x000000010c00788c */ /* 0x000fc8000bf01270 */
[----:B------:R-:W-:-:S04]  /*2de0*/  USEL UR9, UR12, 0x1, UP0 ;  /* 0x000000010c097887 */ /* 0x000fc80008000000 */
[----:B------:R-:W-:-:S04]  /*2df0*/  UIADD3 UR9, UR12, -UR9, URZ ;  /* 0x800000090c097290 */ /* 0x000fc8000fffe03f */
[----:B------:R-:W-:-:S06]  /*2e00*/  UISETP.GE.AND UP0, UPT, UR9, 0x1, UPT ;  /* 0x000000010900788c */ /* 0x000fcc000bf06270 */
[----:B------:R-:W-:-:S13]  /*2e10*/  PLOP3.LUT P0, PT, PT, PT, UP0, 0x80, 0x0 ;  /* 0x000000000000781c */ /* 0x000fda0003f0f008 */
[----:B------:R-:W-:Y:S05]  /*2e20*/  @!P0 BRA `(.L_x_20) ;  /* 0x0000001000708947 */ /* 0x000fea0003800000 */
[----:B------:R-:W-:Y:S01]  /*2e30*/  IMAD.U32 R228, RZ, RZ, UR9 ;  /* 0x00000009ffe47e24 */ /* 0x000fe2000f8e00ff */
[----:B------:R-:W-:Y:S01]  /*2e40*/  UMOV UR17, UR5 ;  /* 0x0000000500117c82 */ /* 0x000fe20008000000 */
[----:B------:R-:W-:-:S05]  /*2e50*/  ULDC UR24, c[0x0][0x50c] ;  /* 0x0001430000187ab9 */ /* 0x000fca0000000800 */
.L_x_28:
[----:B------:R-:W-:-:S06]  /*2e60*/  UISETP.NE.AND UP0, UPT, UR23, 0x3, UPT ;  /* 0x000000031700788c */ /* 0x000fcc000bf05270 */
[----:B------:R-:W-:-:S13]  /*2e70*/  PLOP3.LUT P1, PT, PT, PT, UP0, 0x80, 0x0 ;  /* 0x000000000000781c */ /* 0x000fda0003f2f008 */
[----:B01----:R-:W-:Y:S05]  /*2e80*/  @!P1 BRA `(.L_x_21) ;  /* 0x0000000000049947 */ /* 0x003fea0003800000 */
[----:B------:R-:W-:Y:S01]  /*2e90*/  BPT.TRAP 0x1 ;  /* 0x000000040000795c */ /* 0x000fe20000300000 */
.L_x_21:
[----:B------:R-:W0:Y:S01]  /*2ea0*/  S2UR UR9, SR_CgaCtaId ;  /* 0x00000000000979c3 */ /* 0x000e220000008800 */
[----:B------:R-:W-:Y:S01]  /*2eb0*/  UMOV UR14, 0x400 ;  /* 0x00000400000e7882 */ /* 0x000fe20000000000 */
[----:B------:R-:W-:Y:S01]  /*2ec0*/  SHF.L.U32 R229, R227, 0x1f, RZ ;  /* 0x0000001fe3e57819 */ /* 0x000fe200000006ff */
[----:B0-----:R-:W-:-:S04]  /*2ed0*/  ULEA UR14, UR9, UR14, 0x18 ;  /* 0x0000000e090e7291 */ /* 0x001fc8000f8ec03f */
[----:B------:R-:W-:-:S09]  /*2ee0*/  ULEA UR9, UR16, UR14, 0x3 ;  /* 0x0000000e10097291 */ /* 0x000fd2000f8e183f */
[----:B------:R0:W1:Y:S01]  /*2ef0*/  SYNCS.PHASECHK.TRANS64.TRYWAIT P0, [UR9], R229 ;  /* 0x000000e5ff0075a7 */ /* 0x0000620008000149 */
[----:B------:R-:W-:Y:S05]  /*2f00*/  @!P1 BRA `(.L_x_22) ;  /* 0x0000000000049947 */ /* 0x000fea0003800000 */
[----:B------:R-:W-:Y:S01]  /*2f10*/  BPT.TRAP 0x1 ;  /* 0x000000040000795c */ /* 0x000fe20000300000 */
.L_x_22:
[----:B-1----:R-:W-:Y:S05]  /*2f20*/  @P0 BRA `(.L_x_23) ;  /* 0x0000000000080947 */ /* 0x002fea0003800000 */
[----:B------:R-:W1:Y:S02]  /*2f30*/  SYNCS.PHASECHK.TRANS64.TRYWAIT P0, [UR9], R229 ;  /* 0x000000e5ff0075a7 */ /* 0x000e640008000149 */
[----:B-1----:R-:W-:Y:S05]  /*2f40*/  @!P0 BRA `(.L_x_24) ;  /* 0x000000d800688947 */ /* 0x002fea0003800000 */
.L_x_23:
[----:B------:R-:W-:Y:S01]  /*2f50*/  UIADD3 UR9, UR14, 0x12200, URZ ;  /* 0x000122000e097890 */ /* 0x000fe2000fffe03f */
[----:B------:R-:W-:Y:S01]  /*2f60*/  WARPGROUP.ARRIVE ;  /* 0x00000000000079c5 */ /* 0x000fe20000000000 */
[----:B------:R-:W-:Y:S02]  /*2f70*/  UISETP.NE.AND UP0, UPT, UR7, URZ, UPT ;  /* 0x0000003f0700728c */ /* 0x000fe4000bf05270 */
[----:B------:R-:W-:Y:S02]  /*2f80*/  USHF.R.U32.HI UR9, URZ, 0x4, UR9 ;  /* 0x000000043f097899 */ /* 0x000fe40008011609 */
[----:B------:R-:W-:Y:S02]  /*2f90*/  USEL UR8, UR8, URZ, !UP0 ;  /* 0x0000003f08087287 */ /* 0x000fe4000c000000 */
[----:B------:R-:W-:Y:S02]  /*2fa0*/  ULOP3.LUT UR9, UR9, 0x3fff, URZ, 0xc0, !UPT ;  /* 0x00003fff09097892 */ /* 0x000fe4000f8ec03f */
[----:B------:R-:W-:-:S02]  /*2fb0*/  ULOP3.LUT UR7, UR15, 0x10000, URZ, 0xfc, !UPT ;  /* 0x000100000f077892 */ /* 0x000fc4000f8efc3f */
[----:B------:R-:W-:Y:S02]  /*2fc0*/  ULOP3.LUT UR9, UR9, 0x10000, URZ, 0xfc, !UPT ;  /* 0x0001000009097892 */ /* 0x000fe4000f8efc3f */
[----:B------:R-:W-:Y:S02]  /*2fd0*/  UISETP.NE.U32.AND UP0, UPT, UR8, URZ, UPT ;  /* 0x0000003f0800728c */ /* 0x000fe4000bf05070 */
[----:B------:R-:W-:Y:S02]  /*2fe0*/  ULEA UR8, UR16, UR7, 0x8 ;  /* 0x0000000710087291 */ /* 0x000fe4000f8e403f */
[----:B------:R-:W-:Y:S01]  /*2ff0*/  ULEA UR10, UR16, UR9, 0x9 ;  /* 0x00000009100a7291 */ /* 0x000fe2000f8e483f */
[----:B------:R-:W-:Y:S02]  /*3000*/  UMOV UR11, 0xc0000010 ;  /* 0xc0000010000b7882 */ /* 0x000fe40000000000 */
[----:B------:R-:W-:Y:S01]  /*3010*/  UMOV UR9, 0xc0000010 ;  /* 0xc000001000097882 */ /* 0x000fe20000000000 */
[----:B------:R-:W-:-:S05]  /*3020*/  UIADD3 UR6, UR6, 0x1, URZ ;  /* 0x0000000106067890 */ /* 0x000fca000fffe03f */
[----:B------:R-:W-:Y:S01]  /*3030*/  QGMMA.64x256x32.F32.E5M2.E5M2 R24, gdesc[UR8], R24, UP0, gsb0 ;  /* 0x03e00000081879f3 */ /* 0x000fe2000b803818 */
[----:B------:R-:W-:-:S04]  /*3040*/  UISETP.NE.AND UP0, UPT, UR6, UR24, UPT ;  /* 0x000000180600728c */ /* 0x000fc8000bf05270 */
[----:B------:R-:W-:-:S06]  /*3050*/  USEL UR7, URZ, 0x1, UP0 ;  /* 0x000000013f077887 */ /* 0x000fcc0008000000 */
[----:B------:R-:W-:Y:S01]  /*3060*/  ISETP.NE.AND P0, PT, RZ, UR7, PT ;  /* 0x00000007ff007c0c */ /* 0x000fe2000bf05270 */
[----:B------:R-:W-:-:S12]  /*3070*/  WARPGROUP.DEPBAR.LE gsb0, 0x1 ;  /* 0x00008000000079c5 */ /* 0x000fd80000010100 */
[----:B------:R-:W-:Y:S05]  /*3080*/  @!P0 BRA `(.L_x_25) ;  /* 0x0000000c00808947 */ /* 0x000fea0003800000 */
[----:B------:R-:W-:Y:S02]  /*3090*/  WARPGROUP.DEPBAR.LE gsb0, 0x0 ;  /* 0x00008000000079c5 */ /* 0x000fe40000010000 */
[----:B------:R-:W-:-:S01]  /*30a0*/  FADD R226, R24, R226 ;  /* 0x000000e218e27221 */ /* 0x000fc20000000000 */
[----:B------:R-:W-:Y:S01]  /*30b0*/  FADD R225, R25, R225 ;  /* 0x000000e119e17221 */ /* 0x000fe20000000000 */
[----:B------:R1:W-:Y:S01]  /*30c0*/  STL [R1+0x88], R227 ;  /* 0x000088e301007387 */ /* 0x0003e20000100800 */
[----:B------:R-:W-:-:S01]  /*30d0*/  FADD R224, R26, R224 ;  /* 0x000000e01ae07221 */ /* 0x000fc20000000000 */
[----:B------:R-:W-:Y:S01]  /*30e0*/  FADD R223, R27, R223 ;  /* 0x000000df1bdf7221 */ /* 0x000fe20000000000 */
[----:B------:R-:W-:-:S01]  /*30f0*/  FADD R222, R28, R222 ;  /* 0x000000de1cde7221 */ /* 0x000fc20000000000 */
[----:B------:R-:W-:Y:S01]  /*3100*/  FADD R221, R29, R221 ;  /* 0x000000dd1ddd7221 */ /* 0x000fe20000000000 */
[----:B-1----:R-:W3:Y:S04]  /*3110*/  LDL.LU R227, [R1+0x30] ;  /* 0x0000300001e37983 */ /* 0x002ee80000300800 */
[----:B------:R1:W-:Y:S01]  /*3120*/  STL [R1+0x8c], R226 ;  /* 0x00008ce201007387 */ /* 0x0003e20000100800 */
[----:B------:R-:W-:-:S01]  /*3130*/  FADD R220, R30, R220 ;  /* 0x000000dc1edc7221 */ /* 0x000fc20000000000 */
[----:B------:R-:W-:-:S02]  /*3140*/  FADD R219, R31, R219 ;  /* 0x000000db1fdb7221 */ /* 0x000fc40000000000 */
[----:B-1----:R-:W4:Y:S04]  /*3150*/  LDL.LU R226, [R1+0x2c] ;  /* 0x00002c0001e27983 */ /* 0x002f280000300800 */
[----:B------:R1:W-:Y:S01]  /*3160*/  STL [R1+0x90], R225 ;  /* 0x000090e101007387 */ /* 0x0003e20000100800 */
[----:B------:R-:W-:-:S03]  /*3170*/  FADD R218, R32, R218 ;  /* 0x000000da20da7221 */ /* 0x000fc60000000000 */
[----:B-1----:R-:W2:Y:S04]  /*3180*/  LDL.LU R225, [R1+0x28] ;  /* 0x0000280001e17983 */ /* 0x002ea80000300800 */
        /* <DEDUP_REMOVED lines=9> */
[----:B------:R1:W-:Y:S04]  /*3220*/  STL [R1+0xa0], R221 ;  /* 0x0000a0dd01007387 */ /* 0x0003e80000100800 */
        /* <DEDUP_REMOVED lines=12> */
[----:B-1----:R-:W2:Y:S01]  /*32f0*/  LDL.LU R215, [R1] ;  /* 0x0000000001d77983 */ /* 0x002ea20000300800 */
[----:B------:R-:W-:-:S01]  /*3300*/  FADD R214, R36, R214 ;  /* 0x000000d624d67221 */ /* 0x000fc20000000000 */
[----:B------:R-:W-:Y:S01]  /*3310*/  FADD R213, R37, R213 ;  /* 0x000000d525d57221 */ /* 0x000fe20000000000 */
[----:B------:R-:W-:-:S01]  /*3320*/  FADD R212, R38, R212 ;  /* 0x000000d426d47221 */ /* 0x000fc20000000000 */
[----:B------:R-:W-:Y:S01]  /*3330*/  FADD R211, R39, R211 ;  /* 0x000000d327d37221 */ /* 0x000fe20000000000 */
[----:B------:R-:W-:-:S01]  /*3340*/  FADD R210, R40, R210 ;  /* 0x000000d228d27221 */ /* 0x000fc20000000000 */
[----:B------:R-:W-:Y:S01]  /*3350*/  STL [R1+0xbc], R214 ;  /* 0x0000bcd601007387 */ /* 0x000fe20000100800 */
        /* <DEDUP_REMOVED lines=11> */
[----:B------:R1:W-:Y:S01]  /*3410*/  STL [R1+0xc8], R211 ;  /* 0x0000c8d301007387 */ /* 0x0003e20000100800 */
[----:B------:R-:W-:-:S01]  /*3420*/  FADD R200, R50, R200 ;  /* 0x000000c832c87221 */ /* 0x000fc20000000000 */
[----:B------:R-:W-:Y:S01]  /*3430*/  FADD R199, R51, R199 ;  /* 0x000000c733c77221 */ /* 0x000fe20000000000 */
        /* <DEDUP_REMOVED lines=69> */
[----:B-----5:R-:W-:Y:S01]  /*3890*/  FADD R0, R121, R0 ;  /* 0x0000000079007221 */ /* 0x020fe20000000000 */
[----:B---3--:R-:W-:-:S01]  /*38a0*/  FADD R227, R134, R227 ;  /* 0x000000e386e37221 */ /* 0x008fc20000000000 */
[----:B----4-:R-:W-:Y:S01]  /*38b0*/  FADD R226, R133, R226 ;  /* 0x000000e285e27221 */ /* 0x010fe20000000000 */
[----:B--2---:R-:W-:-:S01]  /*38c0*/  FADD R225, R132, R225 ;  /* 0x000000e184e17221 */ /* 0x004fc20000000000 */
        /* <DEDUP_REMOVED lines=9> */
[----:B------:R-:W-:-:S05]  /*3960*/  FADD R215, R122, R215 ;  /* 0x000000d77ad77221 */ /* 0x000fca0000000000 */
[----:B------:R2:W-:Y:S04]  /*3970*/  STL [R1], R215 ;  /* 0x000000d701007387 */ /* 0x0005e80000100800 */
[----:B------:R3:W-:Y:S04]  /*3980*/  STL [R1+0x4], R216 ;  /* 0x000004d801007387 */ /* 0x0007e80000100800 */
        /* <DEDUP_REMOVED lines=8> */
[----:B-1----:R-:W4:Y:S04]  /*3a10*/  LDL.LU R211, [R1+0x34] ;  /* 0x0000340001d37983 */ /* 0x002f280000300800 */
[----:B------:R1:W-:Y:S04]  /*3a20*/  STL [R1+0x28], R225 ;  /* 0x000028e101007387 */ /* 0x0003e80000100800 */
[----:B------:R-:W4:Y:S04]  /*3a30*/  LDL.LU R212, [R1+0x38] ;  /* 0x0000380001d47983 */ /* 0x000f280000300800 */
[----:B------:R1:W-:Y:S04]  /*3a40*/  STL [R1+0x2c], R226 ;  /* 0x00002ce201007387 */ /* 0x0003e80000100800 */
[----:B------:R-:W4:Y:S04]  /*3a50*/  LDL.LU R213, [R1+0x3c] ;  /* 0x00003c0001d57983 */ /* 0x000f280000300800 */
[----:B------:R1:W-:Y:S04]  /*3a60*/  STL [R1+0x30], R227 ;  /* 0x000030e301007387 */ /* 0x0003e80000100800 */
[----:B------:R-:W4:Y:S04]  /*3a70*/  LDL.LU R214, [R1+0x40] ;  /* 0x0000400001d67983 */ /* 0x000f280000300800 */
[----:B--2---:R-:W2:Y:S04]  /*3a80*/  LDL.LU R215, [R1+0x44] ;  /* 0x0000440001d77983 */ /* 0x004ea80000300800 */
[----:B---3--:R-:W3:Y:S04]  /*3a90*/  LDL.LU R216, [R1+0x48] ;  /* 0x0000480001d87983 */ /* 0x008ee80000300800 */
[----:B----4-:R-:W4:Y:S04]  /*3aa0*/  LDL.LU R217, [R1+0x4c] ;  /* 0x00004c0001d97983 */ /* 0x010f280000300800 */
[----:B0-----:R-:W4:Y:S04]  /*3ab0*/  LDL.LU R218, [R1+0x50] ;  /* 0x0000500001da7983 */ /* 0x001f280000300800 */
[----:B------:R-:W4:Y:S04]  /*3ac0*/  LDL.LU R219, [R1+0x54] ;  /* 0x0000540001db7983 */ /* 0x000f280000300800 */
[----:B------:R-:W4:Y:S04]  /*3ad0*/  LDL.LU R220, [R1+0x58] ;  /* 0x0000580001dc7983 */ /* 0x000f280000300800 */
[----:B------:R-:W4:Y:S04]  /*3ae0*/  LDL.LU R221, [R1+0x5c] ;  /* 0x00005c0001dd7983 */ /* 0x000f280000300800 */
[----:B------:R-:W4:Y:S04]  /*3af0*/  LDL.LU R222, [R1+0x60] ;  /* 0x0000600001de7983 */ /* 0x000f280000300800 */
[----:B------:R-:W4:Y:S04]  /*3b00*/  LDL.LU R223, [R1+0x64] ;  /* 0x0000640001df7983 */ /* 0x000f280000300800 */
[----:B------:R-:W4:Y:S04]  /*3b10*/  LDL.LU R224, [R1+0x68] ;  /* 0x0000680001e07983 */ /* 0x000f280000300800 */
[----:B-1----:R-:W4:Y:S04]  /*3b20*/  LDL.LU R225, [R1+0x6c] ;  /* 0x00006c0001e17983 */ /* 0x002f280000300800 */
[----:B------:R-:W4:Y:S04]  /*3b30*/  LDL.LU R226, [R1+0x70] ;  /* 0x0000700001e27983 */ /* 0x000f280000300800 */
[----:B------:R-:W4:Y:S01]  /*3b40*/  LDL.LU R227, [R1+0x74] ;  /* 0x0000740001e37983 */ /* 0x000f220000300800 */
[----:B------:R-:W-:-:S05]  /*3b50*/  FADD R211, R135, R211 ;  /* 0x000000d387d37221 */ /* 0x000fca0000000000 */
[----:B------:R0:W-:Y:S01]  /*3b60*/  STL [R1+0x34], R211 ;  /* 0x000034d301007387 */ /* 0x0001e20000100800 */
[----:B------:R-:W-:-:S03]  /*3b70*/  FADD R212, R136, R212 ;  /* 0x000000d488d47221 */ /* 0x000fc60000000000 */
[----:B0-----:R1:W5:Y:S01]  /*3b80*/  LDL.LU R211, [R1+0xc8] ;  /* 0x0000c80001d37983 */ /* 0x0013620000300800 */
[----:B------:R-:W-:-:S03]  /*3b90*/  FADD R213, R137, R213 ;  /* 0x000000d589d57221 */ /* 0x000fc60000000000 */
[----:B------:R0:W-:Y:S01]  /*3ba0*/  STL [R1+0x38], R212 ;  /* 0x000038d401007387 */ /* 0x0001e20000100800 */
[----:B------:R-:W-:-:S01]  /*3bb0*/  FADD R214, R138, R214 ;  /* 0x000000d68ad67221 */ /* 0x000fc20000000000 */
[----:B--2---:R-:W-:Y:S02]  /*3bc0*/  FADD R215, R139, R215 ;  /* 0x000000d78bd77221 */ /* 0x004fe40000000000 */
[----:B0-----:R1:W5:Y:S01]  /*3bd0*/  LDL.LU R212, [R1+0xc4] ;  /* 0x0000c40001d47983 */ /* 0x0013620000300800 */
[----:B---3--:R-:W-:-:S03]  /*3be0*/  FADD R216, R140, R216 ;  /* 0x000000d88cd87221 */ /* 0x008fc60000000000 */
[----:B------:R0:W-:Y:S01]  /*3bf0*/  STL [R1+0x3c], R213 ;  /* 0x00003cd501007387 */ /* 0x0001e20000100800 */
[----:B----4-:R-:W-:-:S03]  /*3c00*/  FADD R217, R141, R217 ;  /* 0x000000d98dd97221 */ /* 0x010fc60000000000 */
[----:B0-----:R1:W5:Y:S01]  /*3c10*/  LDL.LU R213, [R1+0xc0] ;  /* 0x0000c00001d57983 */ /* 0x0013620000300800 */
[----:B------:R-:W-:-:S03]  /*3c20*/  FADD R218, R142, R218 ;  /* 0x000000da8eda7221 */ /* 0x000fc60000000000 */
[----:B------:R0:W-:Y:S01]  /*3c30*/  STL [R1+0x40], R214 ;  /* 0x000040d601007387 */ /* 0x0001e20000100800 */
[----:B------:R-:W-:-:S01]  /*3c40*/  FADD R219, R143, R219 ;  /* 0x000000db8fdb7221 */ /* 0x000fc20000000000 */
[----:B------:R-:W-:Y:S02]  /*3c50*/  FADD R220, R144, R220 ;  /* 0x000000dc90dc7221 */ /* 0x000fe40000000000 */
[----:B0-----:R1:W5:Y:S04]  /*3c60*/  LDL.LU R214, [R1+0xbc] ;  /* 0x0000bc0001d67983 */ /* 0x0013680000300800 */
[----:B------:R0:W-:Y:S01]  /*3c70*/  STL [R1+0x44], R215 ;  /* 0x000044d701007387 */ /* 0x0001e20000100800 */
[----:B------:R-:W-:-:S01]  /*3c80*/  FADD R221, R145, R221 ;  /* 0x000000dd91dd7221 */ /* 0x000fc20000000000 */
[----:B------:R-:W-:-:S02]  /*3c90*/  FADD R222, R146, R222 ;  /* 0x000000de92de7221 */ /* 0x000fc40000000000 */
[----:B0-----:R1:W5:Y:S04]  /*3ca0*/  LDL.LU R215, [R1+0xb8] ;  /* 0x0000b80001d77983 */ /* 0x0013680000300800 */
[----:B------:R0:W-:Y:S01]  /*3cb0*/  STL [R1+0x48], R216 ;  /* 0x000048d801007387 */ /* 0x0001e20000100800 */
[----:B------:R-:W-:-:S03]  /*3cc0*/  FADD R223, R147, R223 ;  /* 0x000000df93df7221 */ /* 0x000fc60000000000 */
        /* <DEDUP_REMOVED lines=13> */
[----:B------:R0:W-:Y:S04]  /*3da0*/  STL [R1+0x5c], R221 ;  /* 0x00005cdd01007387 */ /* 0x0001e80000100800 */
        /* <DEDUP_REMOVED lines=12> */
[----:B0-----:R1:W5:Y:S01]  /*3e70*/  LDL.LU R227, [R1+0x88] ;  /* 0x0000880001e37983 */ /* 0x0013620000300800 */
[----:B------:R-:W-:-:S05]  /*3e80*/  UMOV UR6, URZ ;  /* 0x0000003f00067c82 */ /* 0x000fca0008000000 */
.L_x_25:
[----:B------:R-:W-:Y:S05]  /*3e90*/  @!P1 BRA `(.L_x_26) ;  /* 0x0000000000049947 */ /* 0x000fea0003800000 */
[----:B------:R-:W-:Y:S01]  /*3ea0*/  BPT.TRAP 0x1 ;  /* 0x000000040000795c */ /* 0x000fe20000300000 */
.L_x_26:
[----:B------:R-:W-:Y:S02]  /*3eb0*/  UISETP.GT.U32.AND UP0, UPT, UR13, 0x1, UPT ;  /* 0x000000010d00788c */ /* 0x000fe4000bf04070 */
[----:B------:R-:W-:-:S04]  /*3ec0*/  ULEA UR8, UR17, UR14, 0x3 ;  /* 0x0000000e11087291 */ /* 0x000fc8000f8e183f */
[----:B------:R-:W-:Y:S01]  /*3ed0*/  UIADD3 UR8, UR8, 0x90, URZ ;  /* 0x0000009008087890 */ /* 0x000fe2000fffe03f */
[----:B------:R-:W-:-:S03]  /*3ee0*/  PLOP3.LUT P0, PT, PT, PT, UP0, 0x80, 0x0 ;  /* 0x000000000000781c */ /* 0x000fc60003f0f008 */
[----:B------:R-:W-:-:S09]  /*3ef0*/  UPRMT UR8, URZ, 0x654, UR8 ;  /* 0x000006543f087896 */ /* 0x000fd20008000008 */
[----:B------:R-:W-:Y:S01]  /*3f00*/  SYNCS.ARRIVE.TRANS64.RED.A1T0 RZ, [UR8], RZ ;  /* 0x000000ffffff79a7 */ /* 0x000fe20008100408 */
[----:B------:R-:W-:Y:S05]  /*3f10*/  @P0 BRA `(.L_x_27) ;  /* 0x0000000000040947 */ /* 0x000fea0003800000 */
[----:B------:R-:W-:Y:S01]  /*3f20*/  BPT.TRAP 0x1 ;  /* 0x000000040000795c */ /* 0x000fe20000300000 */
.L_x_27:
[----:B------:R-:W-:Y:S01]  /*3f30*/  UIADD3 UR16, UR16, 0x1, URZ ;  /* 0x0000000110107890 */ /* 0x000fe2000fffe03f */
[C---:B------:R-:W-:Y:S01]  /*3f40*/  ISETP.GT.AND P0, PT, R228.reuse, 0x1, PT ;  /* 0x00000001e400780c */ /* 0x040fe20003f04270 */
[----:B------:R-:W-:Y:S01]  /*3f50*/  UIADD3 UR17, UR17, 0x1, URZ ;  /* 0x0000000111117890 */ /* 0x000fe2000fffe03f */
[----:B------:R-:W-:Y:S01]  /*3f60*/  VIADD R228, R228, 0xffffffff ;  /* 0xffffffffe4e47836 */ /* 0x000fe20000000000 */
[----:B------:R-:W-:Y:S02]  /*3f70*/  UISETP.NE.AND UP0, UPT, UR16, 0x12, UPT ;  /* 0x000000121000788c */ /* 0x000fe4000bf05270 */
[----:B------:R-:W-:Y:S02]  /*3f80*/  UISETP.NE.AND UP1, UPT, UR17, 0x12, UPT ;  /* 0x000000121100788c */ /* 0x000fe4000bf25270 */
[----:B------:R-:W-:Y:S02]  /*3f90*/  USEL UR8, URZ, 0x1, UP0 ;  /* 0x000000013f087887 */ /* 0x000fe40008000000 */
[----:B------:R-:W-:-:S02]  /*3fa0*/  USEL UR16, UR16, URZ, UP0 ;  /* 0x0000003f10107287 */ /* 0x000fc40008000000 */
[----:B------:R-:W-:Y:S02]  /*3fb0*/  USEL UR17, UR17, URZ, UP1 ;  /* 0x0000003f11117287 */ /* 0x000fe40008800000 */
[----:B-----5:R-:W-:Y:S01]  /*3fc0*/  LOP3.LUT R227, R227, UR8, RZ, 0x3c, !PT ;  /* 0x00000008e3e37c12 */ /* 0x020fe2000f8e3cff */
[----:B------:R-:W-:Y:S01]  /*3fd0*/  UMOV UR8, 0x1 ;  /* 0x0000000100087882 */ /* 0x000fe20000000000 */
[----:B------:R-:W-:Y:S08]  /*3fe0*/  @P0 BRA `(.L_x_28) ;  /* 0xffffffec009c0947 */ /* 0x000ff0000383ffff */
.L_x_20:
[----:B------:R-:W-:-:S04]  /*3ff0*/  UISETP.NE.AND UP0, UPT, UR6, URZ, UPT ;  /* 0x0000003f0600728c */ /* 0x000fc8000bf05270 */
[----:B------:R-:W-:-:S06]  /*4000*/  USEL UR6, URZ, 0x1, !UP0 ;  /* 0x000000013f067887 */ /* 0x000fcc000c000000 */
[----:B------:R-:W-:-:S13]  /*4010*/  ISETP.NE.AND P0, PT, RZ, UR6, PT ;  /* 0x00000006ff007c0c */ /* 0x000fda000bf05270 */
[----:B------:R-:W-:Y:S05]  /*4020*/  @!P0 BRA `(.L_x_29) ;  /* 0x0000000c00dc8947 */ /* 0x000fea0003800000 */
[----:B------:R-:W3:Y:S04]  /*4030*/  LDL.LU R227, [R1+0x74] ;  /* 0x0000740001e37983 */ /* 0x000ee80000300800 */
[----:B---3--:R3:W-:Y:S04]  /*4040*/  STL [R1+0x88], R227 ;  /* 0x000088e301007387 */ /* 0x0087e80000100800 */
[----:B---3--:R-:W3:Y:S04]  /*4050*/  LDL.LU R227, [R1+0x70] ;  /* 0x0000700001e37983 */ /* 0x008ee80000300800 */
        /* <DEDUP_REMOVED lines=55> */
[----:B---3--:R-:W3:Y:S01]  /*43d0*/  LDL.LU R227, [R1] ;  /* 0x0000000001e37983 */ /* 0x008ee20000300800 */
[----:B------:R-:W-:-:S02]  /*43e0*/  WARPGROUP.DEPBAR.LE gsb0, 0x0 ;  /* 0x00008000000079c5 */ /* 0x000fc40000010000 */
[----:B------:R-:W-:Y:S01]  /*43f0*/  FADD R226, R24, R226 ;  /* 0x000000e218e27221 */ /* 0x000fe20000000000 */
        /* <DEDUP_REMOVED lines=97> */
[----:B---3--:R-:W-:-:S05]  /*4a10*/  FADD R227, R122, R227 ;  /* 0x000000e37ae37221 */ /* 0x008fca0000000000 */
[----:B------:R3:W-:Y:S04]  /*4a20*/  STL [R1], R227 ;  /* 0x000000e301007387 */ /* 0x0007e80000100800 */
[----:B---3--:R-:W3:Y:S02]  /*4a30*/  LDL.LU R227, [R1+0xf8] ;  /* 0x0000f80001e37983 */ /* 0x008ee40000300800 */
[----:B---3--:R-:W-:-:S05]  /*4a40*/  FADD R227, R123, R227 ;  /* 0x000000e37be37221 */ /* 0x008fca0000000000 */
[----:B------:R3:W-:Y:S04]  /*4a50*/  STL [R1+0x4], R227 ;  /* 0x000004e301007387 */ /* 0x0007e80000100800 */
        /* <DEDUP_REMOVED lines=83> */
[----:B------:R3:W-:Y:S02]  /*4f90*/  STL [R1+0x74], R227 ;  /* 0x000074e301007387 */ /* 0x0007e40000100800 */
.L_x_29:
[----:B------:R-:W-:Y:S02]  /*4fa0*/  WARPGROUP.DEPBAR.LE gsb0, 0x0 ;  /* 0x00008000000079c5 */ /* 0x000fe40000010000 */
[----:B------:R-:W4:Y:S02]  /*4fb0*/  LDC R24, c[0x0][0x28c] ;  /* 0x0000a300ff187b82 */ /* 0x000f240000000800 */
[----:B----4-:R-:W-:-:S13]  /*4fc0*/  ISETP.GE.AND P0, PT, R24, 0x1, PT ;  /* 0x000000011800780c */ /* 0x010fda0003f06270 */
[----:B------:R-:W-:Y:S05]  /*4fd0*/  @!P0 BRA `(.L_x_30) ;  /* 0x0000000000488947 */ /* 0x000fea0003800000 */
[----:B------:R-:W-:-:S06]  /*4fe0*/  UISETP.NE.AND UP0, UPT, UR23, 0x3, UPT ;  /* 0x000000031700788c */ /* 0x000fcc000bf05270 */
[----:B------:R-:W-:-:S13]  /*4ff0*/  PLOP3.LUT P0, PT, PT, PT, UP0, 0x80, 0x0 ;  /* 0x000000000000781c */ /* 0x000fda0003f0f008 */
[----:B------:R-:W-:Y:S05]  /*5000*/  @!P0 BRA `(.L_x_31) ;  /* 0x0000000000048947 */ /* 0x000fea0003800000 */
[----:B------:R-:W-:Y:S01]  /*5010*/  BPT.TRAP 0x1 ;  /* 0x000000040000795c */ /* 0x000fe20000300000 */
.L_x_31:
[----:B------:R-:W-:-:S04]  /*5020*/  UISETP.LT.AND UP0, UPT, UR12, 0x1, UPT ;  /* 0x000000010c00788c */ /* 0x000fc8000bf01270 */
[----:B------:R-:W-:Y:S02]  /*5030*/  USEL UR8, UR12, 0x1, UP0 ;  /* 0x000000010c087887 */ /* 0x000fe40008000000 */
[----:B------:R-:W-:Y:S02]  /*5040*/  UISETP.GT.U32.AND UP0, UPT, UR13, 0x1, UPT ;  /* 0x000000010d00788c */ /* 0x000fe4000bf04070 */
[----:B------:R-:W-:-:S04]  /*5050*/  UIADD3 UR8, UR5, UR12, -UR8 ;  /* 0x0000000c05087290 */ /* 0x000fc8000fffe808 */
[----:B------:R-:W-:Y:S01]  /*5060*/  UIMAD.WIDE.U32 UR6, UR8, 0x38e38e39, URZ ;  /* 0x38e38e39080678a5 */ /* 0x000fe2000f8e003f */
[----:B------:R-:W-:-:S03]  /*5070*/  PLOP3.LUT P0, PT, PT, PT, UP0, 0x80, 0x0 ;  /* 0x000000000000781c */ /* 0x000fc60003f0f008 */
[----:B------:R-:W-:-:S04]  /*5080*/  USHF.R.U32.HI UR6, URZ, 0x2, UR7 ;  /* 0x000000023f067899 */ /* 0x000fc80008011607 */
[----:B------:R-:W-:-:S04]  /*5090*/  UIMAD UR8, UR6, -0x12, UR8 ;  /* 0xffffffee060878a4 */ /* 0x000fc8000f8e0208 */
[----:B------:R-:W-:-:S04]  /*50a0*/  ULEA UR8, UR8, UR14, 0x3 ;  /* 0x0000000e08087291 */ /* 0x000fc8000f8e183f */
[----:B------:R-:W-:-:S04]  /*50b0*/  UIADD3 UR8, UR8, 0x90, URZ ;  /* 0x0000009008087890 */ /* 0x000fc8000fffe03f */
[----:B------:R-:W-:-:S09]  /*50c0*/  UPRMT UR8, URZ, 0x654, UR8 ;  /* 0x000006543f087896 */ /* 0x000fd20008000008 */
[----:B------:R-:W-:Y:S01]  /*50d0*/  SYNCS.ARRIVE.TRANS64.RED.A1T0 RZ, [UR8], RZ ;  /* 0x000000ffffff79a7 */ /* 0x000fe20008100408 */
[----:B------:R-:W-:Y:S05]  /*50e0*/  @P0 BRA `(.L_x_30) ;  /* 0x0000000000040947 */ /* 0x000fea0003800000 */
[----:B------:R-:W-:Y:S01]  /*50f0*/  BPT.TRAP 0x1 ;  /* 0x000000040000795c */ /* 0x000fe20000300000 */
.L_x_30:
[----:B------:R4:W-:Y:S01]  /*5100*/  STL [R1+0x8c], R2 ;  /* 0x00008c0201007387 */ /* 0x0009e20000100800 */
[----:B------:R-:W0:Y:S01]  /*5110*/  LDC R28, c[0x0][0x288] ;  /* 0x0000a200ff1c7b82 */ /* 0x000e220000000800 */
[----:B------:R-:W-:Y:S02]  /*5120*/  UIADD3 UR9, UR12, UR5, URZ ;  /* 0x000000050c097290 */ /* 0x000fe4000fffe03f */
[----:B------:R1:W-:Y:S01]  /*5130*/  STL [R1+0x88], R0 ;  /* 0x0000880001007387 */ /* 0x0003e20000100800 */
[----:B------:R-:W-:Y:S01]  /*5140*/  USHF.R.S32.HI UR10, URZ, 0x1f, UR22 ;  /* 0x0000001f3f0a7899 */ /* 0x000fe20008011416 */
[----:B------:R-:W-:Y:S01]  /*5150*/  ULDC.64 UR14, c[0x0][0x5d0] ;  /* 0x00017400000e7ab9 */ /* 0x000fe20000000a00 */
[----:B------:R-:W-:Y:S01]  /*5160*/  ULDC UR11, c[0x0][0x284] ;  /* 0x0000a100000b7ab9 */ /* 0x000fe20000000800 */
[----:B----4-:R-:W4:Y:S01]  /*5170*/  S2R R2, SR_TID.X ;  /* 0x0000000000027919 */ /* 0x010f220000002100 */
[----:B-1----:R-:W2:Y:S04]  /*5180*/  LDL.LU R0, [R1+0x80] ;  /* 0x0000800001007983 */ /* 0x002ea80000300800 */
[----:B---3--:R-:W3:Y:S01]  /*5190*/  LDL.LU R227, [R1+0x84] ;  /* 0x0000840001e37983 */ /* 0x008ee20000300800 */
[----:B------:R-:W-:-:S02]  /*51a0*/  UISETP.GT.U32.AND UP0, UPT, UR9, 0x11, UPT ;  /* 0x000000110900788c */ /* 0x000fc4000bf04070 */
[----:B------:R-:W-:Y:S01]  /*51b0*/  UISETP.GE.U32.AND UP1, UPT, UR12, 0x12, UPT ;  /* 0x000000120c00788c */ /* 0x000fe2000bf26070 */
[--C-:B----4-:R-:W-:Y:S02]  /*51c0*/  SHF.R.U32.HI R24, RZ, 0x2, R2.reuse ;  /* 0x00000002ff187819 */ /* 0x110fe40000011602 */
[----:B------:R-:W-:Y:S02]  /*51d0*/  LOP3.LUT R26, R2, 0x60, RZ, 0xc0, !PT ;  /* 0x00000060021a7812 */ /* 0x000fe400078ec0ff */
[----:B------:R-:W-:Y:S02]  /*51e0*/  SHF.R.U32.HI R27, RZ, 0x7, R2 ;  /* 0x00000007ff1b7819 */ /* 0x000fe40000011602 */
[----:B------:R-:W-:Y:S02]  /*51f0*/  LOP3.LUT R25, R24, 0x7, RZ, 0xc0, !PT ;  /* 0x0000000718197812 */ /* 0x000fe400078ec0ff */
[----:B------:R-:W-:Y:S02]  /*5200*/  SHF.R.U32.HI R26, RZ, 0x1, R26 ;  /* 0x00000001ff1a7819 */ /* 0x000fe4000001161a */
[----:B------:R-:W-:-:S02]  /*5210*/  LOP3.LUT R24, R27, 0x1, RZ, 0xc0, !PT ;  /* 0x000000011b187812 */ /* 0x000fc400078ec0ff */
[----:B------:R-:W-:-:S03]  /*5220*/  IADD3 R29, RZ, -R26, -R25 ;  /* 0x8000001aff1d7210 */ /* 0x000fc60007ffe819 */
[C---:B------:R-:W-:Y:S02]  /*5230*/  IMAD.SHL.U32 R30, R24.reuse, 0x40, RZ ;  /* 0x00000040181e7824 */ /* 0x040fe400078e00ff */
[----:B------:R-:W-:Y:S02]  /*5240*/  IMAD R29, R24, -0x40, R29 ;  /* 0xffffffc0181d7824 */ /* 0x000fe400078e021d */
[----:B------:R-:W-:Y:S01]  /*5250*/  IMAD.SHL.U32 R24, R2, 0x2, RZ ;  /* 0x0000000202187824 */ /* 0x000fe200078e00ff */
[----:B------:R-:W-:-:S04]  /*5260*/  LOP3.LUT R27, R30, 0x40, R25, 0xe2, !PT ;  /* 0x000000401e1b7812 */ /* 0x000fc800078ee219 */
[----:B------:R-:W-:Y:S02]  /*5270*/  LOP3.LUT R30, R24, 0x6, RZ, 0xc0, !PT ;  /* 0x00000006181e7812 */ /* 0x000fe400078ec0ff */
[----:B------:R-:W-:Y:S02]  /*5280*/  LOP3.LUT R24, R2, 0x3, RZ, 0xc0, !PT ;  /* 0x0000000302187812 */ /* 0x000fe400078ec0ff */
[----:B------:R1:W5:Y:S01]  /*5290*/  LDL.LU R2, [R1+0x8c] ;  /* 0x00008c0001027983 */ /* 0x0003620000300800 */
[----:B------:R-:W-:Y:S01]  /*52a0*/  UIMAD.WIDE.U32 UR6, UR9, 0x38e38e39, URZ ;  /* 0x38e38e39090678a5 */ /* 0x000fe2000f8e003f */
[----:B--2---:R-:W-:Y:S01]  /*52b0*/  PRMT R30, R30, 0x6540, R0 ;  /* 0x000065401e1e7816 */ /* 0x004fe20000000000 */
[----:B------:R-:W-:Y:S02]  /*52c0*/  IMAD.SHL.U32 R35, R0, 0x100, RZ ;  /* 0x0000010000237824 */ /* 0x000fe400078e00ff */
[----:B------:R1:W5:Y:S01]  /*52d0*/  LDL.LU R0, [R1+0x88] ;  /* 0x0000880001007983 */ /* 0x0003620000300800 */
[----:B0-----:R-:W-:Y:S01]  /*52e0*/  IMAD R34, R24, -0x2, R28 ;  /* 0xfffffffe18227824 */ /* 0x001fe200078e021c */
[----:B------:R-:W-:Y:S01]  /*52f0*/  UIMAD UR5, UR10, UR14, URZ ;  /* 0x0000000e0a0572a4 */ /* 0x000fe2000f8e023f */
[----:B------:R-:W-:Y:S01]  /*5300*/  ISETP.GE.AND P0, PT, R35, R28, PT ;  /* 0x0000001c2300720c */ /* 0x000fe20003f06270 */
[C---:B---3--:R-:W-:Y:S01]  /*5310*/  IMAD.SHL.U32 R28, R227.reuse, 0x80, RZ ;  /* 0x00000080e31c7824 */ /* 0x048fe200078e00ff */
[----:B------:R-:W-:Y:S01]  /*5320*/  UISETP.LT.U32.AND UP0, UPT, UR12, 0x12, UP0 ;  /* 0x000000120c00788c */ /* 0x000fe20008701070 */
[--C-:B------:R-:W-:Y:S01]  /*5330*/  SHF.R.S32.HI R31, RZ, 0x1f, R30.reuse ;  /* 0x0000001fff1f7819 */ /* 0x100fe2000001141e */
[----:B------:R-:W-:Y:S01]  /*5340*/  UIMAD UR8, UR22, UR15, UR5 ;  /* 0x0000000f160872a4 */ /* 0x000fe2000f8e0205 */
[----:B------:R-:W-:Y:S01]  /*5350*/  IMAD.U32 R25, RZ, RZ, UR14 ;  /* 0x0000000eff197e24 */ /* 0x000fe2000f8e00ff */
[C---:B------:R-:W-:Y:S01]  /*5360*/  ISETP.GE.OR P0, PT, R28.reuse, UR11, P0 ;  /* 0x0000000b1c007c0c */ /* 0x040fe20008706670 */
[----:B------:R-:W-:Y:S01]  /*5370*/  USEL UR5, URZ, 0x1, !UP0 ;  /* 0x000000013f057887 */ /* 0x000fe2000c000000 */
[----:B------:R-:W-:Y:S01]  /*5380*/  IMAD.WIDE R32, R227, 0x80, RZ ;  /* 0x00000080e3207825 */ /* 0x000fe200078e02ff */
[----:B------:R-:W-:Y:S01]  /*5390*/  USHF.R.U32.HI UR6, URZ, 0x2, UR7 ;  /* 0x000000023f067899 */ /* 0x000fe20008011607 */
[----:B------:R-:W-:Y:S01]  /*53a0*/  IADD3 R38, -R28, UR11, R29 ;  /* 0x0000000b1c267c10 */ /* 0x000fe2000fffe11d */
[----:B------:R-:W-:Y:S01]  /*53b0*/  ULOP3.LUT UR4, UR4, UR5, URZ, 0x3c, !UPT ;  /* 0x0000000504047292 */ /* 0x000fe2000f8e3c3f */
[----:B------:R-:W-:Y:S01]  /*53c0*/  IMAD.WIDE.U32 R24, R25, UR22, R30 ;  /* 0x0000001619187c25 */ /* 0x000fe2000f8e001e */
[----:B------:R-:W-:Y:S01]  /*53d0*/  UIMAD UR5, UR6, -0x12, UR9 ;  /* 0xffffffee060578a4 */ /* 0x000fe2000f8e0209 */
[----:B------:R-:W-:Y:S01]  /*53e0*/  LOP3.LUT R39, R32, R27, R26, 0xfe, !PT ;  /* 0x0000001b20277212 */ /* 0x000fe200078efe1a */
[----:B------:R-:W-:Y:S01]  /*53f0*/  @UP1 ULOP3.LUT UR4, UR4, 0x1, UR6, 0x78, !UPT ;  /* 0x0000000104041892 */ /* 0x000fe2000f8e7806 */
[----:B------:R-:W-:-:S02]  /*5400*/  VIADD R25, R25, UR8 ;  /* 0x0000000819197c36 */ /* 0x000fc40008000000 */
[----:B------:R-:W-:Y:S02]  /*5410*/  IMAD.IADD R35, R34, 0x1, -R35 ;  /* 0x0000000122237824 */ /* 0x000fe400078e0a23 */
[----:B------:R-:W-:Y:S01]  /*5420*/  IMAD.MOV.U32 R34, RZ, RZ, -0x1 ;  /* 0xffffffffff227424 */ /* 0x000fe200078e00ff */
[----:B-1----:R-:W-:Y:S06]  /*5430*/  @P0 BRA `(.L_x_32) ;  /* 0x0000008c00980947 */ /* 0x002fec0003800000 */
[----:B------:R-:W0:Y:S01]  /*5440*/  LDC.64 R28, c[0x0][0x5c8] ;  /* 0x00017200ff1c7b82 */ /* 0x000e220000000a00 */
[----:B------:R-:W-:Y:S01]  /*5450*/  ULDC.64 UR6, c[0x0][0x5c0] ;  /* 0x0001700000067ab9 */ /* 0x000fe20000000a00 */
[----:B------:R-:W-:Y:S01]  /*5460*/  BSSY B0, `(.L_x_32) ;  /* 0x00008e3000007945 */ /* 0x000fe20003800000 */
[-C--:B0-----:R-:W-:Y:S02]  /*5470*/  IMAD R26, R33, R28.reuse, RZ ;  /* 0x0000001c211a7224 */ /* 0x081fe400078e02ff */
[----:B------:R-:W-:-:S04]  /*5480*/  IMAD.WIDE.U32 R24, R39, R28, R24 ;  /* 0x0000001c27187225 */ /* 0x000fc800078e0018 */
[----:B------:R-:W-:Y:S01]  /*5490*/  IMAD R27, R39, R29, R26 ;  /* 0x0000001d271b7224 */ /* 0x000fe200078e021a */
[----:B------:R-:W-:Y:S02]  /*54a0*/  LEA R26, P0, R28, R24, 0x3 ;  /* 0x000000181c1a7211 */ /* 0x000fe400078018ff */
[----:B------:R-:W-:Y:S01]  /*54b0*/  IADD3 R24, P1, R24, UR6, RZ ;  /* 0x0000000618187c10 */ /* 0x000fe2000ff3e0ff */
[----:B------:R-:W-:Y:S01]  /*54c0*/  IMAD.IADD R27, R25, 0x1, R27 ;  /* 0x00000001191b7824 */ /* 0x000fe200078e021b */
[----:B------:R-:W-:-:S04]  /*54d0*/  IADD3 R26, P3, R26, UR6, RZ ;  /* 0x000000061a1a7c10 */ /* 0x000fc8000ff7e0ff */
[----:B------:R-:W-:Y:S02]  /*54e0*/  LEA.HI.X R28, R28, R27, R29, 0x3, P0 ;  /* 0x0000001b1c1c7211 */ /* 0x000fe400000f1c1d */
[----:B------:R-:W-:Y:S02]  /*54f0*/  FSETP.NEU.AND P0, PT, RZ, UR21, PT ;  /* 0x00000015ff007c0b */ /* 0x000fe4000bf0d000 */
[----:B------:R-:W-:Y:S02]  /*5500*/  IADD3.X R25, R27, UR7, RZ, P1, !PT ;  /* 0x000000071b197c10 */ /* 0x000fe40008ffe4ff */
[----:B------:R-:W-:-:S09]  /*5510*/  IADD3.X R27, R28, UR7, RZ, P3, !PT ;  /* 0x000000071c1b7c10 */ /* 0x000fd20009ffe4ff */
[----:B------:R-:W-:Y:S05]  /*5520*/  @!P0 BRA `(.L_x_33) ;  /* 0x0000006800d88947 */ /* 0x000fea0003800000 */
[----:B------:R-:W-:Y:S01]  /*5530*/  ULDC.64 UR8, c[0x0][0x5b8] ;  /* 0x00016e0000087ab9 */ /* 0x000fe20000000a00 */
[----:B------:R-:W-:Y:S01]  /*5540*/  ISETP.GE.AND P0, PT, R38, 0x1, PT ;  /* 0x000000012600780c */ /* 0x000fe20003f06270 */
[----:B------:R-:W-:Y:S02]  /*5550*/  UIMAD UR6, UR10, UR8, URZ ;  /* 0x000000080a0672a4 */ /* 0x000fe4000f8e023f */
[----:B------:R-:W-:Y:S01]  /*5560*/  IMAD.U32 R29, RZ, RZ, UR8 ;  /* 0x00000008ff1d7e24 */ /* 0x000fe2000f8e00ff */
[----:B------:R-:W-:Y:S01]  /*5570*/  BSSY B1, `(.L_x_34) ;  /* 0x000000f000017945 */ /* 0x000fe20003800000 */
[----:B------:R-:W-:Y:S01]  /*5580*/  ISETP.LT.OR P4, PT, R35, 0x1, !P0 ;  /* 0x000000012300780c */ /* 0x000fe20004781670 */
[----:B------:R-:W-:Y:S02]  /*5590*/  UIMAD UR6, UR22, UR9, UR6 ;  /* 0x00000009160672a4 */ /* 0x000fe4000f8e0206 */
[----:B------:R-:W-:Y:S01]  /*55a0*/  IMAD.WIDE.U32 R30, R29, UR22, R30 ;  /* 0x000000161d1e7c25 */ /* 0x000fe2000f8e001e */
[----:B------:R-:W-:-:S03]  /*55b0*/  ULDC.64 UR8, c[0x0][0x5a8] ;  /* 0x00016a0000087ab9 */ /* 0x000fc60000000a00 */
[----:B------:R-:W-:Y:S01]  /*55c0*/  VIADD R31, R31, UR6 ;  /* 0x000000061f1f7c36 */ /* 0x000fe20008000000 */
[----:B------:R-:W-:Y:S02]  /*55d0*/  ULDC.64 UR6, c[0x0][0x5b0] ;  /* 0x00016c0000067ab9 */ /* 0x000fe40000000a00 */
[----:B------:R-:W-:Y:S02]  /*55e0*/  IMAD R36, R33, UR6, RZ ;  /* 0x0000000621247c24 */ /* 0x000fe4000f8e02ff */
[----:B------:R-:W-:-:S04]  /*55f0*/  IMAD.WIDE.U32 R28, R39, UR6, R30 ;  /* 0x00000006271c7c25 */ /* 0x000fc8000f8e001e */
[--C-:B------:R-:W-:Y:S01]  /*5600*/  IMAD R37, R39, UR7, R36.reuse ;  /* 0x0000000727257c24 */ /* 0x100fe2000f8e0224 */
[----:B------:R-:W-:Y:S02]  /*5610*/  IADD3 R28, P1, R28, UR8, RZ ;  /* 0x000000081c1c7c10 */ /* 0x000fe4000ff3e0ff */
[----:B------:R-:W-:Y:S02]  /*5620*/  PRMT R36, RZ, 0x7610, R36 ;  /* 0x00007610ff247816 */ /* 0x000fe40000000024 */
[----:B------:R-:W-:Y:S01]  /*5630*/  IADD3.X R29, R29, UR9, R37, P1, !PT ;  /* 0x000000091d1d7c10 */ /* 0x000fe20008ffe425 */
[----:B------:R-:W-:Y:S08]  /*5640*/  @P4 BRA `(.L_x_35) ;  /* 0x0000000000044947 */ /* 0x000ff00003800000 */
[----:B------:R0:W5:Y:S02]  /*5650*/  LDG.E.U8 R36, desc[UR18][R28.64] ;  /* 0x000000121c247981 */ /* 0x000164000c1e1100 */
.L_x_35:
[----:B------:R-:W-:Y:S05]  /*5660*/  BSYNC B1 ;  /* 0x0000000000017941 */ /* 0x000fea0003800000 */
.L_x_34:
[----:B-----5:R-:W-:Y:S01]  /*5670*/  LOP3.LUT R36, R36, 0xff, RZ, 0xc0, !PT ;  /* 0x000000ff24247812 */ /* 0x020fe200078ec0ff */
[----:B------:R-:W-:Y:S01]  /*5680*/  BSSY B1, `(.L_x_36) ;  /* 0x000000b000017945 */ /* 0x000fe20003800000 */
[----:B------:R-:W-:Y:S02]  /*5690*/  ISETP.LT.OR P3, PT, R35, 0x2, !P0 ;  /* 0x000000022300780c */ /* 0x000fe40004761670 */
[----:B------:R-:W-:-:S05]  /*56a0*/  F2FP.F16.E5M2.UNPACK_B R36, R36 ;  /* 0x00000024ff24723e */ /* 0x000fca00020004ff */
[----:B------:R-:W-:-:S05]  /*56b0*/  HADD2.F32 R36, -RZ, R36.H0_H0 ;  /* 0x20000024ff247230 */ /* 0x000fca0000004100 */
[----:B------:R-:W-:Y:S01]  /*56c0*/  FMUL R37, R36, UR21 ;  /* 0x0000001524257c20 */ /* 0x000fe20008400000 */
[----:B------:R-:W-:-:S03]  /*56d0*/  PRMT R36, RZ, 0x7610, R36 ;  /* 0x00007610ff247816 */ /* 0x000fc60000000024 */
[----:B------:R-:W-:-:S05]  /*56e0*/  FFMA R37, R226, UR20, R37 ;  /* 0x00000014e2257c23 */ /* 0x000fca0008000025 */
[----:B------:R-:W-:-:S05]  /*56f0*/  F2FP.SATFINITE.E5M2.F32.PACK_AB_MERGE_C R37, RZ, R37, RZ ;  /* 0x00000025ff25723e */ /* 0x000fca00048060ff */
[----:B------:R1:W-:Y:S01]  /*5700*/  @!P4 STG.E.U8 desc[UR18][R24.64], R37 ;  /* 0x000000251800c986 */ /* 0x0003e2000c101112 */
[----:B------:R-:W-:Y:S05]  /*5710*/  @P3 BRA `(.L_x_37) ;  /* 0x0000000000043947 */ /* 0x000fea0003800000 */
[----:B------:R2:W5:Y:S02]  /*5720*/  LDG.E.U8 R36, desc[UR18][R28.64+0x1] ;  /* 0x000001121c247981 */ /* 0x000564000c1e1100 */
.L_x_37:
[----:B------:R-:W-:Y:S05]  /*5730*/  BSYNC B1 ;  /* 0x0000000000017941 */ /* 0x000fea0003800000 */
.L_x_36:
[----:B-----5:R-:W-:Y:S01]  /*5740*/  LOP3.LUT R36, R36, 0xff, RZ, 0xc0, !PT ;  /* 0x000000ff24247812 */ /* 0x020fe200078ec0ff */
[----:B------:R-:W-:Y:S01]  /*5750*/  BSSY B1, `(.L_x_38) ;  /* 0x0000013000017945 */ /* 0x000fe20003800000 */
[----:B-1----:R-:W-:Y:S02]  /*5760*/  IADD3 R37, P1, R39, 0x8, RZ ;  /* 0x0000000827257810 */ /* 0x002fe40007f3e0ff */
[----:B------:R-:W-:-:S03]  /*5770*/  F2FP.F16.E5M2.UNPACK_B R36, R36 ;  /* 0x00000024ff24723e */ /* 0x000fc600020004ff */
[----:B------:R-:W-:Y:S01]  /*5780*/  IMAD.X R32, RZ, RZ, R33, P1 ;  /* 0x000000ffff207224 */ /* 0x000fe200008e0621 */
[----:B------:R-:W-:Y:S01]  /*5790*/  ISETP.GE.AND P1, PT, R38, 0x9, PT ;  /* 0x000000092600780c */ /* 0x000fe20003f26270 */
[----:B------:R-:W-:Y:S02]  /*57a0*/  HADD2.F32 R36, -RZ, R36.H0_H0 ;  /* 0x20000024ff247230 */ /* 0x000fe40000004100 */
[----:B------:R-:W-:Y:S01]  /*57b0*/  IMAD R32, R32, UR6, RZ ;  /* 0x0000000620207c24 */ /* 0x000fe2000f8e02ff */
[----:B------:R-:W-:Y:S01]  /*57c0*/  ISETP.LT.OR P5, PT, R35, 0x1, !P1 ;  /* 0x000000012300780c */ /* 0x000fe20004fa1670 */
[----:B------:R-:W-:-:S04]  /*57d0*/  IMAD.WIDE.U32 R30, R37, UR6, R30 ;  /* 0x00000006251e7c25 */ /* 0x000fc8000f8e001e */
[----:B------:R-:W-:Y:S01]  /*57e0*/  FMUL R36, R36, UR21 ;  /* 0x0000001524247c20 */ /* 0x000fe20008400000 */
[----:B------:R-:W-:-:S03]  /*57f0*/  IMAD R37, R37, UR7, R32 ;  /* 0x0000000725257c24 */ /* 0x000fc6000f8e0220 */
[----:B------:R-:W-:Y:S01]  /*5800*/  FFMA R36, R225, UR20, R36 ;  /* 0x00000014e1247c23 */ /* 0x000fe20008000024 */
[----:B------:R-:W-:Y:S02]  /*5810*/  IADD3 R30, P4, R30, UR8, RZ ;  /* 0x000000081e1e7c10 */ /* 0x000fe4000ff9e0ff */
[----:B------:R-:W-:Y:S02]  /*5820*/  PRMT R32, RZ, 0x7610, R32 ;  /* 0x00007610ff207816 */ /* 0x000fe40000000020 */
[----:B------:R-:W-:Y:S02]  /*5830*/  F2FP.SATFINITE.E5M2.F32.PACK_AB_MERGE_C R33, RZ, R36, RZ ;  /* 0x00000024ff21723e */ /* 0x000fe400048060ff */
[----:B------:R-:W-:-:S03]  /*5840*/  IADD3.X R31, R31, UR9, R37, P4, !PT ;  /* 0x000000091f1f7c10 */ /* 0x000fc6000a7fe425 */
[----:B------:R1:W-:Y:S01]  /*5850*/  @!P3 STG.E.U8 desc[UR18][R24.64+0x1], R33 ;  /* 0x000001211800b986 */ /* 0x0003e2000c101112 */
[----:B------:R-:W-:Y:S05]  /*5860*/  @P5 BRA `(.L_x_39) ;  /* 0x0000000000045947 */ /* 0x000fea0003800000 */
[----:B------:R3:W5:Y:S02]  /*5870*/  LDG.E.U8 R32, desc[UR18][R30.64] ;  /* 0x000000121e207981 */ /* 0x000764000c1e1100 */
.L_x_39:
[----:B------:R-:W-:Y:S05]  /*5880*/  BSYNC B1 ;  /* 0x0000000000017941 */ /* 0x000fea0003800000 */
.L_x_38:
[----:B-----5:R-:W-:Y:S01]  /*5890*/  LOP3.LUT R32, R32, 0xff, RZ, 0xc0, !PT ;  /* 0x000000ff20207812 */ /* 0x020fe200078ec0ff */
[----:B------:R-:W-:Y:S01]  /*58a0*/  BSSY B1, `(.L_x_40) ;  /* 0x000000b000017945 */ /* 0x000fe20003800000 */
[----:B------:R-:W-:Y:S02]  /*58b0*/  ISETP.LT.OR P3, PT, R35, 0x2, !P1 ;  /* 0x000000022300780c */ /* 0x000fe40004f61670 */
[----:B------:R-:W-:-:S05]  /*58c0*/  F2FP.F16.E5M2.UNPACK_B R32, R32 ;  /* 0x00000020ff20723e */ /* 0x000fca00020004ff */
[----:B------:R-:W-:-:S05]  /*58d0*/  HADD2.F32 R32, -RZ, R32.H0_H0 ;  /* 0x20000020ff207230 */ /* 0x000fca0000004100 */
[----:B-1----:R-:W-:Y:S01]  /*58e0*/  FMUL R33, R32, UR21 ;  /* 0x0000001520217c20 */ /* 0x002fe20008400000 */
[----:B------:R-:W-:-:S03]  /*58f0*/  PRMT R32, RZ, 0x7610, R32 ;  /* 0x00007610ff207816 */ /* 0x000fc60000000020 */
[----:B------:R-:W-:-:S05]  /*5900*/  FFMA R33, R224, UR20, R33 ;  /* 0x00000014e0217c23 */ /* 0x000fca0008000021 */
[----:B------:R-:W-:-:S05]  /*5910*/  F2FP.SATFINITE.E5M2.F32.PACK_AB_MERGE_C R33, RZ, R33, RZ ;  /* 0x00000021ff21723e */ /* 0x000fca00048060ff */
[----:B------:R1:W-:Y:S01]  /*5920*/  @!P5 STG.E.U8 desc[UR18][R26.64], R33 ;  /* 0x000000211a00d986 */ /* 0x0003e2000c101112 */
[----:B------:R-:W-:Y:S05]  /*5930*/  @P3 BRA `(.L_x_41) ;  /* 0x0000000000043947 */ /* 0x000fea0003800000 */
[----:B------:R4:W5:Y:S02]  /*5940*/  LDG.E.U8 R32, desc[UR18][R30.64+0x1] ;  /* 0x000001121e207981 */ /* 0x000964000c1e1100 */
.L_x_41:
[----:B------:R-:W-:Y:S05]  /*5950*/  BSYNC B1 ;  /* 0x0000000000017941 */ /* 0x000fea0003800000 */
.L_x_40:
[----:B-----5:R-:W-:Y:S01]  /*5960*/  LOP3.LUT R32, R32, 0xff, RZ, 0xc0, !PT ;  /* 0x000000ff20207812 */ /* 0x020fe200078ec0ff */
[----:B------:R-:W-:Y:S01]  /*5970*/  BSSY B1, `(.L_x_42) ;  /* 0x000000b000017945 */ /* 0x000fe20003800000 */
[----:B------:R-:W-:Y:S02]  /*5980*/  ISETP.LT.OR P4, PT, R35, 0x9, !P0 ;  /* 0x000000092300780c */ /* 0x000fe40004781670 */
[----:B------:R-:W-:-:S05]  /*5990*/  F2FP.F16.E5M2.UNPACK_B R32, R32 ;  /* 0x00000020ff20723e */ /* 0x000fca00020004ff */
[----:B------:R-:W-:-:S05]  /*59a0*/  HADD2.F32 R32, -RZ, R32.H0_H0 ;  /* 0x20000020ff207230 */ /* 0x000fca0000004100 */
[----:B------:R-:W-:-:S04]  /*59b0*/  FMUL R32, R32, UR21 ;  /* 0x0000001520207c20 */ /* 0x000fc80008400000 */
[----:B------:R-:W-:-:S05]  /*59c0*/  FFMA R32, R223, UR20, R32 ;  /* 0x00000014df207c23 */ /* 0x000fca0008000020 */
[----:B-1----:R-:W-:Y:S02]  /*59d0*/  F2FP.SATFINITE.E5M2.F32.PACK_AB_MERGE_C R33, RZ, R32, RZ ;  /* 0x00000020ff21723e */ /* 0x002fe400048060ff */
[----:B------:R-:W-:-:S03]  /*59e0*/  PRMT R32, RZ, 0x7610, R32 ;  /* 0x00007610ff207816 */ /* 0x000fc60000000020 */
[----:B------:R1:W-:Y:S01]  /*59f0*/  @!P3 STG.E.U8 desc[UR18][R26.64+0x1], R33 ;  /* 0x000001211a00b986 */ /* 0x0003e2000c101112 */
[----:B------:R-:W-:Y:S05]  /*5a00*/  @P4 BRA `(.L_x_43) ;  /* 0x0000000000044947 */ /* 0x000fea0003800000 */
[----:B------:R0:W5:Y:S02]  /*5a10*/  LDG.E.U8 R32, desc[UR18][R28.64+0x8] ;  /* 0x000008121c207981 */ /* 0x000164000c1e1100 */
.L_x_43:
[----:B------:R-:W-:Y:S05]  /*5a20*/  BSYNC B1 ;  /* 0x0000000000017941 */ /* 0x000fea0003800000 */
.L_x_42:
        /* <DEDUP_REMOVED lines=12> */
.L_x_45:
[----:B------:R-:W-:Y:S05]  /*5af0*/  BSYNC B1 ;  /* 0x0000000000017941 */ /* 0x000fea0003800000 */
.L_x_44:
        /* <DEDUP_REMOVED lines=12> */
.L_x_47:
[----:B------:R-:W-:Y:S05]  /*5bc0*/  BSYNC B1 ;  /* 0x0000000000017941 */ /* 0x000fea0003800000 */
.L_x_46:
        /* <DEDUP_REMOVED lines=12> */
.L_x_49:
[----:B------:R-:W-:Y:S05]  /*5c90*/  BSYNC B1 ;  /* 0x0000000000017941 */ /* 0x000fea0003800000 */
.L_x_48:
        /* <DEDUP_REMOVED lines=12> */
.L_x_51:
[----:B------:R-:W-:Y:S05]  /*5d60*/  BSYNC B1 ;  /* 0x0000000000017941 */ /* 0x000fea0003800000 */
.L_x_50:
        /* <DEDUP_REMOVED lines=12> */
.L_x_53:
[----:B------:R-:W-:Y:S05]  /*5e30*/  BSYNC B1 ;  /* 0x0000000000017941 */ /* 0x000fea0003800000 */
.L_x_52:
        /* <DEDUP_REMOVED lines=12> */
.L_x_55:
[----:B------:R-:W-:Y:S05]  /*5f00*/  BSYNC B1 ;  /* 0x0000000000017941 */ /* 0x000fea0003800000 */
.L_x_54:
        /* <DEDUP_REMOVED lines=12> */
.L_x_57:
[----:B------:R-:W-:Y:S05]  /*5fd0*/  BSYNC B1 ;  /* 0x0000000000017941 */ /* 0x000fea0003800000 */
.L_x_56:
        /* <DEDUP_REMOVED lines=12> */
.L_x_59:
[----:B------:R-:W-:Y:S05]  /*60a0*/  BSYNC B1 ;  /* 0x0000000000017941 */ /* 0x000fea0003800000 */
.L_x_58:
        /* <DEDUP_REMOVED lines=12> */
.L_x_61:
[----:B------:R-:W-:Y:S05]  /*6170*/  BSYNC B1 ;  /* 0x0000000000017941 */ /* 0x000fea0003800000 */
.L_x_60:
        /* <DEDUP_REMOVED lines=12> */
.L_x_63:
[----:B------:R-:W-:Y:S05]  /*6240*/  BSYNC B1 ;  /* 0x0000000000017941 */ /* 0x000fea0003800000 */
.L_x_62:
        /* <DEDUP_REMOVED lines=12> */
.L_x_65:
[----:B------:R-:W-:Y:S05]  /*6310*/  BSYNC B1 ;  /* 0x0000000000017941 */ /* 0x000fea0003800000 */
.L_x_64:
        /* <DEDUP_REMOVED lines=12> */
.L_x_67:
[----:B------:R-:W-:Y:S05]  /*63e0*/  BSYNC B1 ;  /* 0x0000000000017941 */ /* 0x000fea0003800000 */
.L_x_66:
        /* <DEDUP_REMOVED lines=12> */
.L_x_69:
[----:B------:R-:W-:Y:S05]  /*64b0*/  BSYNC B1 ;  /* 0x0000000000017941 */ /* 0x000fea0003800000 */
.L_x_68:
        /* <DEDUP_REMOVED lines=12> */
.L_x_71:
[----:B------:R-:W-:Y:S05]  /*6580*/  BSYNC B1 ;  /* 0x0000000000017941 */ /* 0x000fea0003800000 */
.L_x_70:
        /* <DEDUP_REMOVED lines=12> */
.L_x_73:
[----:B------:R-:W-:Y:S05]  /*6650*/  BSYNC B1 ;  /* 0x0000000000017941 */ /* 0x000fea0003800000 */
.L_x_72:
        /* <DEDUP_REMOVED lines=12> */
.L_x_75:
[----:B------:R-:W-:Y:S05]  /*6720*/  BSYNC B1 ;  /* 0x0000000000017941 */ /* 0x000fea0003800000 */
.L_x_74:
        /* <DEDUP_REMOVED lines=12> */
.L_x_77:
[----:B------:R-:W-:Y:S05]  /*67f0*/  BSYNC B1 ;  /* 0x0000000000017941 */ /* 0x000fea0003800000 */
.L_x_76:
        /* <DEDUP_REMOVED lines=12> */
.L_x_79:
[----:B------:R-:W-:Y:S05]  /*68c0*/  BSYNC B1 ;  /* 0x0000000000017941 */ /* 0x000fea0003800000 */
.L_x_78:
        /* <DEDUP_REMOVED lines=12> */
.L_x_81:
[----:B------:R-:W-:Y:S05]  /*6990*/  BSYNC B1 ;  /* 0x0000000000017941 */ /* 0x000fea0003800000 */
.L_x_80:
        /* <DEDUP_REMOVED lines=12> */
.L_x_83:
[----:B------:R-:W-:Y:S05]  /*6a60*/  BSYNC B1 ;  /* 0x0000000000017941 */ /* 0x000fea0003800000 */
.L_x_82:
        /* <DEDUP_REMOVED lines=12> */
.L_x_85:
[----:B------:R-:W-:Y:S05]  /*6b30*/  BSYNC B1 ;  /* 0x0000000000017941 */ /* 0x000fea0003800000 */
.L_x_84:
        /* <DEDUP_REMOVED lines=12> */
.L_x_87:
[----:B------:R-:W-:Y:S05]  /*6c00*/  BSYNC B1 ;  /* 0x0000000000017941 */ /* 0x000fea0003800000 */
.L_x_86:
        /* <DEDUP_REMOVED lines=12> */
.L_x_89:
[----:B------:R-:W-:Y:S05]  /*6cd0*/  BSYNC B1 ;  /* 0x0000000000017941 */ /* 0x000fea0003800000 */
.L_x_88:
        /* <DEDUP_REMOVED lines=12> */
.L_x_91:
[----:B------:R-:W-:Y:S05]  /*6da0*/  BSYNC B1 ;  /* 0x0000000000017941 */ /* 0x000fea0003800000 */
.L_x_90:
        /* <DEDUP_REMOVED lines=12> */
.L_x_93:
[----:B------:R-:W-:Y:S05]  /*6e70*/  BSYNC B1 ;  /* 0x0000000000017941 */ /* 0x000fea0003800000 */
.L_x_92:
        /* <DEDUP_REMOVED lines=12> */
.L_x_95:
[----:B------:R-:W-:Y:S05]  /*6f40*/  BSYNC B1 ;  /* 0x0000000000017941 */ /* 0x000fea0003800000 */
.L_x_94:
        /* <DEDUP_REMOVED lines=12> */
.L_x_97:
[----:B------:R-:W-:Y:S05]  /*7010*/  BSYNC B1 ;  /* 0x0000000000017941 */ /* 0x000fea0003800000 */
.L_x_96:
        /* <DEDUP_REMOVED lines=12> */
.L_x_99:
[----:B------:R-:W-:Y:S05]  /*70e0*/  BSYNC B1 ;  /* 0x0000000000017941 */ /* 0x000fea0003800000 */
.L_x_98:
        /* <DEDUP_REMOVED lines=12> */
.L_x_101:
[----:B------:R-:W-:Y:S05]  /*71b0*/  BSYNC B1 ;  /* 0x0000000000017941 */ /* 0x000fea0003800000 */
.L_x_100:
        /* <DEDUP_REMOVED lines=12> */
.L_x_103:
[----:B------:R-:W-:Y:S05]  /*7280*/  BSYNC B1 ;  /* 0x0000000000017941 */ /* 0x000fea0003800000 */
.L_x_102:
        /* <DEDUP_REMOVED lines=12> */
.L_x_105:
[----:B------:R-:W-:Y:S05]  /*7350*/  BSYNC B1 ;  /* 0x0000000000017941 */ /* 0x000fea0003800000 */
.L_x_104:
        /* <DEDUP_REMOVED lines=12> */
.L_x_107:
[----:B------:R-:W-:Y:S05]  /*7420*/  BSYNC B1 ;  /* 0x0000000000017941 */ /* 0x000fea0003800000 */
.L_x_106:
        /* <DEDUP_REMOVED lines=12> */
.L_x_109:
[----:B------:R-:W-:Y:S05]  /*74f0*/  BSYNC B1 ;  /* 0x0000000000017941 */ /* 0x000fea0003800000 */
.L_x_108:
        /* <DEDUP_REMOVED lines=12> */
.L_x_111:
[----:B------:R-:W-:Y:S05]  /*75c0*/  BSYNC B1 ;  /* 0x0000000000017941 */ /* 0x000fea0003800000 */
.L_x_110:
        /* <DEDUP_REMOVED lines=12> */
.L_x_113:
[----:B------:R-:W-:Y:S05]  /*7690*/  BSYNC B1 ;  /* 0x0000000000017941 */ /* 0x000fea0003800000 */
.L_x_112:
        /* <DEDUP_REMOVED lines=12> */
.L_x_115:
[----:B------:R-:W-:Y:S05]  /*7760*/  BSYNC B1 ;  /* 0x0000000000017941 */ /* 0x000fea0003800000 */
.L_x_114:
        /* <DEDUP_REMOVED lines=12> */
.L_x_117:
[----:B------:R-:W-:Y:S05]  /*7830*/  BSYNC B1 ;  /* 0x0000000000017941 */ /* 0x000fea0003800000 */
.L_x_116:
        /* <DEDUP_REMOVED lines=12> */
.L_x_119:
[----:B------:R-:W-:Y:S05]  /*7900*/  BSYNC B1 ;  /* 0x0000000000017941 */ /* 0x000fea0003800000 */
.L_x_118:
        /* <DEDUP_REMOVED lines=12> */
.L_x_121:
[----:B------:R-:W-:Y:S05]  /*79d0*/  BSYNC B1 ;  /* 0x0000000000017941 */ /* 0x000fea0003800000 */
.L_x_120:
        /* <DEDUP_REMOVED lines=12> */
.L_x_123:
[----:B------:R-:W-:Y:S05]  /*7aa0*/  BSYNC B1 ;  /* 0x0000000000017941 */ /* 0x000fea0003800000 */
.L_x_122:
        /* <DEDUP_REMOVED lines=12> */
.L_x_125:
[----:B------:R-:W-:Y:S05]  /*7b70*/  BSYNC B1 ;  /* 0x0000000000017941 */ /* 0x000fea0003800000 */
.L_x_124:
        /* <DEDUP_REMOVED lines=12> */
.L_x_127:
[----:B------:R-:W-:Y:S05]  /*7c40*/  BSYNC B1 ;  /* 0x0000000000017941 */ /* 0x000fea0003800000 */
.L_x_126:
        /* <DEDUP_REMOVED lines=12> */
.L_x_129:
[----:B------:R-:W-:Y:S05]  /*7d10*/  BSYNC B1 ;  /* 0x0000000000017941 */ /* 0x000fea0003800000 */
.L_x_128:
        /* <DEDUP_REMOVED lines=12> */
.L_x_131:
[----:B------:R-:W-:Y:S05]  /*7de0*/  BSYNC B1 ;  /* 0x0000000000017941 */ /* 0x000fea0003800000 */
.L_x_130:
        /* <DEDUP_REMOVED lines=12> */
.L_x_133:
[----:B------:R-:W-:Y:S05]  /*7eb0*/  BSYNC B1 ;  /* 0x0000000000017941 */ /* 0x000fea0003800000 */
.L_x_132:
        /* <DEDUP_REMOVED lines=12> */
.L_x_135:
[----:B------:R-:W-:Y:S05]  /*7f80*/  BSYNC B1 ;  /* 0x0000000000017941 */ /* 0x000fea0003800000 */
.L_x_134:
        /* <DEDUP_REMOVED lines=12> */
.L_x_137:
[----:B------:R-:W-:Y:S05]  /*8050*/  BSYNC B1 ;  /* 0x0000000000017941 */ /* 0x000fea0003800000 */
.L_x_136:
        /* <DEDUP_REMOVED lines=12> */
.L_x_139:
[----:B------:R-:W-:Y:S05]  /*8120*/  BSYNC B1 ;  /* 0x0000000000017941 */ /* 0x000fea0003800000 */
.L_x_138:
        /* <DEDUP_REMOVED lines=12> */
.L_x_141:
[----:B------:R-:W-:Y:S05]  /*81f0*/  BSYNC B1 ;  /* 0x0000000000017941 */ /* 0x000fea0003800000 */
.L_x_140:
        /* <DEDUP_REMOVED lines=12> */
.L_x_143:
[----:B------:R-:W-:Y:S05]  /*82c0*/  BSYNC B1 ;  /* 0x0000000000017941 */ /* 0x000fea0003800000 */
.L_x_142:
        /* <DEDUP_REMOVED lines=12> */
.L_x_145:
[----:B------:R-:W-:Y:S05]  /*8390*/  BSYNC B1 ;  /* 0x0000000000017941 */ /* 0x000fea0003800000 */
.L_x_144:
        /* <DEDUP_REMOVED lines=12> */
.L_x_147:
[----:B------:R-:W-:Y:S05]  /*8460*/  BSYNC B1 ;  /* 0x0000000000017941 */ /* 0x000fea0003800000 */
.L_x_146:
        /* <DEDUP_REMOVED lines=12> */
.L_x_149:
[----:B------:R-:W-:Y:S05]  /*8530*/  BSYNC B1 ;  /* 0x0000000000017941 */ /* 0x000fea0003800000 */
.L_x_148:
        /* <DEDUP_REMOVED lines=12> */
.L_x_151:
[----:B------:R-:W-:Y:S05]  /*8600*/  BSYNC B1 ;  /* 0x0000000000017941 */ /* 0x000fea0003800000 */
.L_x_150:
        /* <DEDUP_REMOVED lines=12> */
.L_x_153:
[----:B------:R-:W-:Y:S05]  /*86d0*/  BSYNC B1 ;  /* 0x0000000000017941 */ /* 0x000fea0003800000 */
.L_x_152:
        /* <DEDUP_REMOVED lines=12> */
.L_x_155:
[----:B------:R-:W-:Y:S05]  /*87a0*/  BSYNC B1 ;  /* 0x0000000000017941 */ /* 0x000fea0003800000 */
.L_x_154:
        /* <DEDUP_REMOVED lines=12> */
.L_x_157:
[----:B------:R-:W-:Y:S05]  /*8870*/  BSYNC B1 ;  /* 0x0000000000017941 */ /* 0x000fea0003800000 */
.L_x_156:
        /* <DEDUP_REMOVED lines=12> */
.L_x_159:
[----:B------:R-:W-:Y:S05]  /*8940*/  BSYNC B1 ;  /* 0x0000000000017941 */ /* 0x000fea0003800000 */
.L_x_158:
        /* <DEDUP_REMOVED lines=12> */
.L_x_161:
[----:B------:R-:W-:Y:S05]  /*8a10*/  BSYNC B1 ;  /* 0x0000000000017941 */ /* 0x000fea0003800000 */
.L_x_160:
        /* <DEDUP_REMOVED lines=12> */
.L_x_163:
[----:B------:R-:W-:Y:S05]  /*8ae0*/  BSYNC B1 ;  /* 0x0000000000017941 */ /* 0x000fea0003800000 */
.L_x_162:
        /* <DEDUP_REMOVED lines=12> */
.L_x_165:
[----:B------:R-:W-:Y:S05]  /*8bb0*/  BSYNC B1 ;  /* 0x0000000000017941 */ /* 0x000fea0003800000 */
.L_x_164:
        /* <DEDUP_REMOVED lines=12> */
.L_x_167:
[----:B------:R-:W-:Y:S05]  /*8c80*/  BSYNC B1 ;  /* 0x0000000000017941 */ /* 0x000fea0003800000 */
.L_x_166:
        /* <DEDUP_REMOVED lines=12> */
.L_x_169:
[----:B------:R-:W-:Y:S05]  /*8d50*/  BSYNC B1 ;  /* 0x0000000000017941 */ /* 0x000fea0003800000 */
.L_x_168:
        /* <DEDUP_REMOVED lines=12> */
.L_x_171:
[----:B------:R-:W-:Y:S05]  /*8e20*/  BSYNC B1 ;  /* 0x0000000000017941 */ /* 0x000fea0003800000 */
.L_x_170:
        /* <DEDUP_REMOVED lines=12> */
.L_x_173:
[----:B------:R-:W-:Y:S05]  /*8ef0*/  BSYNC B1 ;  /* 0x0000000000017941 */ /* 0x000fea0003800000 */
.L_x_172:
        /* <DEDUP_REMOVED lines=12> */
.L_x_175:
[----:B------:R-:W-:Y:S05]  /*8fc0*/  BSYNC B1 ;  /* 0x0000000000017941 */ /* 0x000fea0003800000 */
.L_x_174:
        /* <DEDUP_REMOVED lines=12> */
.L_x_177:
[----:B------:R-:W-:Y:S05]  /*9090*/  BSYNC B1 ;  /* 0x0000000000017941 */ /* 0x000fea0003800000 */
.L_x_176:
        /* <DEDUP_REMOVED lines=12> */
.L_x_179:
[----:B------:R-:W-:Y:S05]  /*9160*/  BSYNC B1 ;  /* 0x0000000000017941 */ /* 0x000fea0003800000 */
.L_x_178:
        /* <DEDUP_REMOVED lines=12> */
.L_x_181:
[----:B------:R-:W-:Y:S05]  /*9230*/  BSYNC B1 ;  /* 0x0000000000017941 */ /* 0x000fea0003800000 */
.L_x_180:
        /* <DEDUP_REMOVED lines=12> */
.L_x_183:
[----:B------:R-:W-:Y:S05]  /*9300*/  BSYNC B1 ;  /* 0x0000000000017941 */ /* 0x000fea0003800000 */
.L_x_182:
        /* <DEDUP_REMOVED lines=12> */
.L_x_185:
[----:B------:R-:W-:Y:S05]  /*93d0*/  BSYNC B1 ;  /* 0x0000000000017941 */ /* 0x000fea0003800000 */
.L_x_184:
[----:B-----5:R-:W-:Y:S01]  /*93e0*/  LOP3.LUT R32, R32, 0xff, RZ, 0xc0, !PT ;  /* 0x000000ff20207812 */ /* 0x020fe200078ec0ff */
[----:B------:R-:W-:Y:S01]  /*93f0*/  BSSY B1, `(.L_x_186) ;  /* 0x000000b000017945 */ /* 0x000fe20003800000 */
[----:B------:R-:W-:Y:S02]  /*9400*/  ISETP.LT.OR P4, PT, R35, 0x99, !P0 ;  /* 0x000000992300780c */ /* 0x000fe40004781670 */
[----:B------:R-:W-:-:S05]  /*9410*/  F2FP.F16.E5M2.UNPACK_B R32, R32 ;  /* 0x00000020ff20723e */ /* 0x000fca00020004ff */
[----:B------:R-:W-:-:S05]  /*9420*/  HADD2.F32 R32, -RZ, R32.H0_H0 ;  /* 0x20000020ff207230 */ /* 0x000fca0000004100 */
[----:B------:R-:W-:-:S04]  /*9430*/  FMUL R32, R32, UR21 ;  /* 0x0000001520207c20 */ /* 0x000fc80008400000 */
[----:B------:R-:W-:Y:S01]  /*9440*/  FFMA R32, R23, UR20, R32 ;  /* 0x0000001417207c23 */ /* 0x000fe20008000020 */
[----:B------:R-:W-:-:S04]  /*9450*/  PRMT R23, RZ, 0x7610, R23 ;  /* 0x00007610ff177816 */ /* 0x000fc80000000017 */
[----:B-1----:R-:W-:-:S05]  /*9460*/  F2FP.SATFINITE.E5M2.F32.PACK_AB_MERGE_C R33, RZ, R32, RZ ;  /* 0x00000020ff21723e */ /* 0x002fca00048060ff */
[----:B------:R1:W-:Y:S01]  /*9470*/  @!P3 STG.E.U8 desc[UR18][R26.64+0x91], R33 ;  /* 0x000091211a00b986 */ /* 0x0003e2000c101112 */
[----:B------:R-:W-:Y:S05]  /*9480*/  @P4 BRA `(.L_x_187) ;  /* 0x0000000000044947 */ /* 0x000fea0003800000 */
[----:B------:R0:W5:Y:S02]  /*9490*/  LDG.E.U8 R23, desc[UR18][R28.64+0x98] ;  /* 0x000098121c177981 */ /* 0x000164000c1e1100 */
.L_x_187:
[----:B------:R-:W-:Y:S05]  /*94a0*/  BSYNC B1 ;  /* 0x0000000000017941 */ /* 0x000fea0003800000 */
.L_x_186:
        /* <DEDUP_REMOVED lines=8> */
[----:B------:R-:W-:-:S05]  /*9530*/  F2FP.SATFINITE.E5M2.F32.PACK_AB_MERGE_C R23, RZ, R23, RZ ;  /* 0x00000017ff17723e */ /* 0x000fca00048060ff */
[----:B------:R0:W-:Y:S01]  /*9540*/  @!P4 STG.E.U8 desc[UR18][R24.64+0x98], R23 ;  /* 0x000098171800c986 */ /* 0x0001e2000c101112 */
[----:B------:R-:W-:Y:S05]  /*9550*/  @P3 BRA `(.L_x_189) ;  /* 0x0000000000043947 */ /* 0x000fea0003800000 */
[----:B------:R0:W5:Y:S02]  /*9560*/  LDG.E.U8 R22, desc[UR18][R28.64+0x99] ;  /* 0x000099121c167981 */ /* 0x000164000c1e1100 */
.L_x_189:
[----:B------:R-:W-:Y:S05]  /*9570*/  BSYNC B1 ;  /* 0x0000000000017941 */ /* 0x000fea0003800000 */
.L_x_188:
        /* <DEDUP_REMOVED lines=8> */
[----:B0-----:R-:W-:-:S05]  /*9600*/  F2FP.SATFINITE.E5M2.F32.PACK_AB_MERGE_C R23, RZ, R22, RZ ;  /* 0x00000016ff17723e */ /* 0x001fca00048060ff */
[----:B------:R0:W-:Y:S01]  /*9610*/  @!P3 STG.E.U8 desc[UR18][R24.64+0x99], R23 ;  /* 0x000099171800b986 */ /* 0x0001e2000c101112 */
[----:B------:R-:W-:Y:S05]  /*9620*/  @P4 BRA `(.L_x_191) ;  /* 0x0000000000044947 */ /* 0x000fea0003800000 */
[----:B------:R0:W5:Y:S02]  /*9630*/  LDG.E.U8 R21, desc[UR18][R30.64+0x98] ;  /* 0x000098121e157981 */ /* 0x000164000c1e1100 */
.L_x_191:
[----:B------:R-:W-:Y:S05]  /*9640*/  BSYNC B1 ;  /* 0x0000000000017941 */ /* 0x000fea0003800000 */
.L_x_190:
        /* <DEDUP_REMOVED lines=12> */
.L_x_193:
[----:B------:R-:W-:Y:S05]  /*9710*/  BSYNC B1 ;  /* 0x0000000000017941 */ /* 0x000fea0003800000 */
.L_x_192:
        /* <DEDUP_REMOVED lines=12> */
.L_x_195:
[----:B------:R-:W-:Y:S05]  /*97e0*/  BSYNC B1 ;  /* 0x0000000000017941 */ /* 0x000fea0003800000 */
.L_x_194:
        /* <DEDUP_REMOVED lines=12> */
.L_x_197:
[----:B------:R-:W-:Y:S05]  /*98b0*/  BSYNC B1 ;  /* 0x0000000000017941 */ /* 0x000fea0003800000 */
.L_x_196:
        /* <DEDUP_REMOVED lines=12> */
.L_x_199:
[----:B------:R-:W-:Y:S05]  /*9980*/  BSYNC B1 ;  /* 0x0000000000017941 */ /* 0x000fea0003800000 */
.L_x_198:
        /* <DEDUP_REMOVED lines=12> */
.L_x_201:
[----:B------:R-:W-:Y:S05]  /*9a50*/  BSYNC B1 ;  /* 0x0000000000017941 */ /* 0x000fea0003800000 */
.L_x_200:
        /* <DEDUP_REMOVED lines=12> */
.L_x_203:
[----:B------:R-:W-:Y:S05]  /*9b20*/  BSYNC B1 ;  /* 0x0000000000017941 */ /* 0x000fea0003800000 */
.L_x_202:
        /* <DEDUP_REMOVED lines=12> */
.L_x_205:
[----:B------:R-:W-:Y:S05]  /*9bf0*/  BSYNC B1 ;  /* 0x0000000000017941 */ /* 0x000fea0003800000 */
.L_x_204:
        /* <DEDUP_REMOVED lines=12> */
.L_x_207:
[----:B------:R-:W-:Y:S05]  /*9cc0*/  BSYNC B1 ;  /* 0x0000000000017941 */ /* 0x000fea0003800000 */
.L_x_206:
        /* <DEDUP_REMOVED lines=12> */
.L_x_209:
[----:B------:R-:W-:Y:S05]  /*9d90*/  BSYNC B1 ;  /* 0x0000000000017941 */ /* 0x000fea0003800000 */
.L_x_208:
        /* <DEDUP_REMOVED lines=12> */
.L_x_211:
[----:B------:R-:W-:Y:S05]  /*9e60*/  BSYNC B1 ;  /* 0x0000000000017941 */ /* 0x000fea0003800000 */
.L_x_210:
        /* <DEDUP_REMOVED lines=12> */
.L_x_213:
[----:B------:R-:W-:Y:S05]  /*9f30*/  BSYNC B1 ;  /* 0x0000000000017941 */ /* 0x000fea0003800000 */
.L_x_212:
        /* <DEDUP_REMOVED lines=12> */
.L_x_215:
[----:B------:R-:W-:Y:S05]  /*a000*/  BSYNC B1 ;  /* 0x0000000000017941 */ /* 0x000fea0003800000 */
.L_x_214:
        /* <DEDUP_REMOVED lines=12> */
.L_x_217:
[----:B------:R-:W-:Y:S05]  /*a0d0*/  BSYNC B1 ;  /* 0x0000000000017941 */ /* 0x000fea0003800000 */
.L_x_216:
        /* <DEDUP_REMOVED lines=12> */
.L_x_219:
[----:B------:R-:W-:Y:S05]  /*a1a0*/  BSYNC B1 ;  /* 0x0000000000017941 */ /* 0x000fea0003800000 */
.L_x_218:
        /* <DEDUP_REMOVED lines=12> */
.L_x_221:
[----:B------:R-:W-:Y:S05]  /*a270*/  BSYNC B1 ;  /* 0x0000000000017941 */ /* 0x000fea0003800000 */
.L_x_220:
        /* <DEDUP_REMOVED lines=12> */
.L_x_223:
[----:B------:R-:W-:Y:S05]  /*a340*/  BSYNC B1 ;  /* 0x0000000000017941 */ /* 0x000fea0003800000 */
.L_x_222:
        /* <DEDUP_REMOVED lines=12> */
.L_x_225:
[----:B------:R-:W-:Y:S05]  /*a410*/  BSYNC B1 ;  /* 0x0000000000017941 */ /* 0x000fea0003800000 */
.L_x_224:
        /* <DEDUP_REMOVED lines=12> */
.L_x_227:
[----:B------:R-:W-:Y:S05]  /*a4e0*/  BSYNC B1 ;  /* 0x0000000000017941 */ /* 0x000fea0003800000 */
.L_x_226:
        /* <DEDUP_REMOVED lines=12> */
.L_x_229:
[----:B------:R-:W-:Y:S05]  /*a5b0*/  BSYNC B1 ;  /* 0x0000000000017941 */ /* 0x000fea0003800000 */
.L_x_228:
[----:B-----5:R-:W-:Y:S01]  /*a5c0*/  LOP3.LUT R2, R2, 0xff, RZ, 0xc0, !PT ;  /* 0x000000ff02027812 */ /* 0x020fe200078ec0ff */
[----:B------:R-:W-:Y:S01]  /*a5d0*/  BSSY B1, `(.L_x_230) ;  /* 0x000000b000017945 */ /* 0x000fe20003800000 */
[----:B------:R-:W-:Y:S02]  /*a5e0*/  ISETP.LT.OR P4, PT, R35, 0xc1, !P1 ;  /* 0x000000c12300780c */ /* 0x000fe40004f81670 */
[----:B------:R-:W-:-:S05]  /*a5f0*/  F2FP.F16.E5M2.UNPACK_B R2, R2 ;  /* 0x00000002ff02723e */ /* 0x000fca00020004ff */
[----:B------:R-:W-:-:S05]  /*a600*/  HADD2.F32 R2, -RZ, R2.H0_H0 ;  /* 0x20000002ff027230 */ /* 0x000fca0000004100 */
[----:B0-----:R-:W-:-:S04]  /*a610*/  FMUL R3, R2, UR21 ;  /* 0x0000001502037c20 */ /* 0x001fc80008400000 */
[----:B------:R-:W-:Y:S01]  /*a620*/  FFMA R3, R0, UR20, R3 ;  /* 0x0000001400037c23 */ /* 0x000fe20008000003 */
[----:B------:R-:W-:-:S04]  /*a630*/  PRMT R0, RZ, 0x7610, R0 ;  /* 0x00007610ff007816 */ /* 0x000fc80000000000 */
[----:B------:R-:W-:-:S05]  /*a640*/  F2FP.SATFINITE.E5M2.F32.PACK_AB_MERGE_C R3, RZ, R3, RZ ;  /* 0x00000003ff03723e */ /* 0x000fca00048060ff */
[----:B------:R0:W-:Y:S01]  /*a650*/  @!P3 STG.E.U8 desc[UR18][R24.64+0xc1], R3 ;  /* 0x0000c1031800b986 */ /* 0x0001e2000c101112 */
[----:B------:R-:W-:Y:S05]  /*a660*/  @P4 BRA `(.L_x_231) ;  /* 0x0000000000044947 */ /* 0x000fea0003800000 */
[----:B------:R0:W5:Y:S02]  /*a670*/  LDG.E.U8 R0, desc[UR18][R30.64+0xc0] ;  /* 0x0000c0121e007981 */ /* 0x000164000c1e1100 */
.L_x_231:
[----:B------:R-:W-:Y:S05]  /*a680*/  BSYNC B1 ;  /* 0x0000000000017941 */ /* 0x000fea0003800000 */
.L_x_230:
[----:B------:R-:W2:Y:S01]  /*a690*/  LDL.LU R2, [R1] ;  /* 0x0000000001027983 */ /* 0x000ea20000300800 */
[----:B-----5:R-:W-:Y:S01]  /*a6a0*/  LOP3.LUT R0, R0, 0xff, RZ, 0xc0, !PT ;  /* 0x000000ff00007812 */ /* 0x020fe200078ec0ff */
[----:B------:R-:W-:Y:S01]  /*a6b0*/  BSSY B1, `(.L_x_232) ;  /* 0x000000b000017945 */ /* 0x000fe20003800000 */
[----:B------:R-:W-:Y:S02]  /*a6c0*/  ISETP.LT.OR P3, PT, R35, 0xc2, !P1 ;  /* 0x000000c22300780c */ /* 0x000fe40004f61670 */
[----:B------:R-:W-:-:S05]  /*a6d0*/  F2FP.F16.E5M2.UNPACK_B R0, R0 ;  /* 0x00000000ff00723e */ /* 0x000fca00020004ff */
[----:B------:R-:W-:-:S05]  /*a6e0*/  HADD2.F32 R0, -RZ, R0.H0_H0 ;  /* 0x20000000ff007230 */ /* 0x000fca0000004100 */
[----:B------:R-:W-:-:S04]  /*a6f0*/  FMUL R0, R0, UR21 ;  /* 0x0000001500007c20 */ /* 0x000fc80008400000 */
[----:B--2---:R-:W-:-:S05]  /*a700*/  FFMA R0, R2, UR20, R0 ;  /* 0x0000001402007c23 */ /* 0x004fca0008000000 */
[----:B0-----:R-:W-:Y:S02]  /*a710*/  F2FP.SATFINITE.E5M2.F32.PACK_AB_MERGE_C R3, RZ, R0, RZ ;  /* 0x00000000ff03723e */ /* 0x001fe400048060ff */
[----:B------:R-:W-:-:S03]  /*a720*/  PRMT R0, RZ, 0x7610, R0 ;  /* 0x00007610ff007816 */ /* 0x000fc60000000000 */
[----:B------:R0:W-:Y:S01]  /*a730*/  @!P4 STG.E.U8 desc[UR18][R26.64+0xc0], R3 ;  /* 0x0000c0031a00c986 */ /* 0x0001e2000c101112 */
[----:B------:R-:W-:Y:S05]  /*a740*/  @P3 BRA `(.L_x_233) ;  /* 0x0000000000043947 */ /* 0x000fea0003800000 */
[----:B------:R2:W5:Y:S02]  /*a750*/  LDG.E.U8 R0, desc[UR18][R30.64+0xc1] ;  /* 0x0000c1121e007981 */ /* 0x000564000c1e1100 */
.L_x_233:
[----:B------:R-:W-:Y:S05]  /*a760*/  BSYNC B1 ;  /* 0x0000000000017941 */ /* 0x000fea0003800000 */
.L_x_232:
[----:B------:R-:W3:Y:S01]  /*a770*/  LDL.LU R2, [R1+0x4] ;  /* 0x0000040001027983 */ /* 0x000ee20000300800 */
[----:B-----5:R-:W-:Y:S01]  /*a780*/  LOP3.LUT R0, R0, 0xff, RZ, 0xc0, !PT ;  /* 0x000000ff00007812 */ /* 0x020fe200078ec0ff */
[----:B------:R-:W-:Y:S01]  /*a790*/  BSSY B1, `(.L_x_234) ;  /* 0x000000b000017945 */ /* 0x000fe20003800000 */
[----:B------:R-:W-:Y:S02]  /*a7a0*/  ISETP.LT.OR P4, PT, R35, 0xc9, !P0 ;  /* 0x000000c92300780c */ /* 0x000fe40004781670 */
[----:B------:R-:W-:-:S05]  /*a7b0*/  F2FP.F16.E5M2.UNPACK_B R0, R0 ;  /* 0x00000000ff00723e */ /* 0x000fca00020004ff */
[----:B------:R-:W-:-:S05]  /*a7c0*/  HADD2.F32 R0, -RZ, R0.H0_H0 ;  /* 0x20000000ff007230 */ /* 0x000fca0000004100 */
[----:B------:R-:W-:-:S04]  /*a7d0*/  FMUL R0, R0, UR21 ;  /* 0x0000001500007c20 */ /* 0x000fc80008400000 */
[----:B---3--:R-:W-:-:S05]  /*a7e0*/  FFMA R0, R2, UR20, R0 ;  /* 0x0000001402007c23 */ /* 0x008fca0008000000 */
[----:B0-----:R-:W-:Y:S02]  /*a7f0*/  F2FP.SATFINITE.E5M2.F32.PACK_AB_MERGE_C R3, RZ, R0, RZ ;  /* 0x00000000ff03723e */ /* 0x001fe400048060ff */
[----:B------:R-:W-:-:S03]  /*a800*/  PRMT R0, RZ, 0x7610, R0 ;  /* 0x00007610ff007816 */ /* 0x000fc60000000000 */
[----:B------:R0:W-:Y:S01]  /*a810*/  @!P3 STG.E.U8 desc[UR18][R26.64+0xc1], R3 ;  /* 0x0000c1031a00b986 */ /* 0x0001e2000c101112 */
[----:B------:R-:W-:Y:S05]  /*a820*/  @P4 BRA `(.L_x_235) ;  /* 0x0000000000044947 */ /* 0x000fea0003800000 */
[----:B------:R3:W5:Y:S02]  /*a830*/  LDG.E.U8 R0, desc[UR18][R28.64+0xc8] ;  /* 0x0000c8121c007981 */ /* 0x000764000c1e1100 */
.L_x_235:
[----:B------:R-:W-:Y:S05]  /*a840*/  BSYNC B1 ;  /* 0x0000000000017941 */ /* 0x000fea0003800000 */
.L_x_234:
[----:B------:R-:W2:Y:S01]  /*a850*/  LDL.LU R2, [R1+0x8] ;  /* 0x0000080001027983 */ /* 0x000ea20000300800 */
        /* <DEDUP_REMOVED lines=12> */
.L_x_237:
[----:B------:R-:W-:Y:S05]  /*a920*/  BSYNC B1 ;  /* 0x0000000000017941 */ /* 0x000fea0003800000 */
.L_x_236:
        /* <DEDUP_REMOVED lines=13> */
.L_x_239:
[----:B------:R-:W-:Y:S05]  /*aa00*/  BSYNC B1 ;  /* 0x0000000000017941 */ /* 0x000fea0003800000 */
.L_x_238:
        /* <DEDUP_REMOVED lines=13> */
.L_x_241:
[----:B------:R-:W-:Y:S05]  /*aae0*/  BSYNC B1 ;  /* 0x0000000000017941 */ /* 0x000fea0003800000 */
.L_x_240:
        /* <DEDUP_REMOVED lines=13> */
.L_x_243:
[----:B------:R-:W-:Y:S05]  /*abc0*/  BSYNC B1 ;  /* 0x0000000000017941 */ /* 0x000fea0003800000 */
.L_x_242:
        /* <DEDUP_REMOVED lines=13> */
.L_x_245:
[----:B------:R-:W-:Y:S05]  /*aca0*/  BSYNC B1 ;  /* 0x0000000000017941 */ /* 0x000fea0003800000 */
.L_x_244:
        /* <DEDUP_REMOVED lines=13> */
.L_x_247:
[----:B------:R-:W-:Y:S05]  /*ad80*/  BSYNC B1 ;  /* 0x0000000000017941 */ /* 0x000fea0003800000 */
.L_x_246:
        /* <DEDUP_REMOVED lines=13> */
.L_x_249:
[----:B------:R-:W-:Y:S05]  /*ae60*/  BSYNC B1 ;  /* 0x0000000000017941 */ /* 0x000fea0003800000 */
.L_x_248:
        /* <DEDUP_REMOVED lines=13> */
.L_x_251:
[----:B------:R-:W-:Y:S05]  /*af40*/  BSYNC B1 ;  /* 0x0000000000017941 */ /* 0x000fea0003800000 */
.L_x_250:
        /* <DEDUP_REMOVED lines=13> */
.L_x_253:
[----:B------:R-:W-:Y:S05]  /*b020*/  BSYNC B1 ;  /* 0x0000000000017941 */ /* 0x000fea0003800000 */
.L_x_252:
        /* <DEDUP_REMOVED lines=13> */
.L_x_255:
[----:B------:R-:W-:Y:S05]  /*b100*/  BSYNC B1 ;  /* 0x0000000000017941 */ /* 0x000fea0003800000 */
.L_x_254:
        /* <DEDUP_REMOVED lines=13> */
.L_x_257:
[----:B------:R-:W-:Y:S05]  /*b1e0*/  BSYNC B1 ;  /* 0x0000000000017941 */ /* 0x000fea0003800000 */
.L_x_256:
        /* <DEDUP_REMOVED lines=13> */
.L_x_259:
[----:B------:R-:W-:Y:S05]  /*b2c0*/  BSYNC B1 ;  /* 0x0000000000017941 */ /* 0x000fea0003800000 */
.L_x_258:
        /* <DEDUP_REMOVED lines=13> */
.L_x_261:
[----:B------:R-:W-:Y:S05]  /*b3a0*/  BSYNC B1 ;  /* 0x0000000000017941 */ /* 0x000fea0003800000 */
.L_x_260:
        /* <DEDUP_REMOVED lines=13> */
.L_x_263:
[----:B------:R-:W-:Y:S05]  /*b480*/  BSYNC B1 ;  /* 0x0000000000017941 */ /* 0x000fea0003800000 */
.L_x_262:
        /* <DEDUP_REMOVED lines=13> */
.L_x_265:
[----:B------:R-:W-:Y:S05]  /*b560*/  BSYNC B1 ;  /* 0x0000000000017941 */ /* 0x000fea0003800000 */
.L_x_264:
        /* <DEDUP_REMOVED lines=13> */
.L_x_267:
[----:B------:R-:W-:Y:S05]  /*b640*/  BSYNC B1 ;  /* 0x0000000000017941 */ /* 0x000fea0003800000 */
.L_x_266:
        /* <DEDUP_REMOVED lines=13> */
.L_x_269:
[----:B------:R-:W-:Y:S05]  /*b720*/  BSYNC B1 ;  /* 0x0000000000017941 */ /* 0x000fea0003800000 */
.L_x_268:
        /* <DEDUP_REMOVED lines=13> */
.L_x_271:
[----:B------:R-:W-:Y:S05]  /*b800*/  BSYNC B1 ;  /* 0x0000000000017941 */ /* 0x000fea0003800000 */
.L_x_270:
        /* <DEDUP_REMOVED lines=13> */
.L_x_273:
[----:B------:R-:W-:Y:S05]  /*b8e0*/  BSYNC B1 ;  /* 0x0000000000017941 */ /* 0x000fea0003800000 */
.L_x_272:
        /* <DEDUP_REMOVED lines=13> */
.L_x_275:
[----:B------:R-:W-:Y:S05]  /*b9c0*/  BSYNC B1 ;  /* 0x0000000000017941 */ /* 0x000fea0003800000 */
.L_x_274:
        /* <DEDUP_REMOVED lines=13> */
.L_x_277:
[----:B------:R-:W-:Y:S05]  /*baa0*/  BSYNC B1 ;  /* 0x0000000000017941 */ /* 0x000fea0003800000 */
.L_x_276:
        /* <DEDUP_REMOVED lines=13> */
.L_x_279:
[----:B------:R-:W-:Y:S05]  /*bb80*/  BSYNC B1 ;  /* 0x0000000000017941 */ /* 0x000fea0003800000 */
.L_x_278:
        /* <DEDUP_REMOVED lines=13> */
.L_x_281:
[----:B------:R-:W-:Y:S05]  /*bc60*/  BSYNC B1 ;  /* 0x0000000000017941 */ /* 0x000fea0003800000 */
.L_x_280:
        /* <DEDUP_REMOVED lines=13> */
.L_x_283:
[----:B------:R-:W-:Y:S05]  /*bd40*/  BSYNC B1 ;  /* 0x0000000000017941 */ /* 0x000fea0003800000 */
.L_x_282:
        /* <DEDUP_REMOVED lines=13> */
.L_x_285:
[----:B------:R-:W-:Y:S05]  /*be20*/  BSYNC B1 ;  /* 0x0000000000017941 */ /* 0x000fea0003800000 */
.L_x_284:
        /* <DEDUP_REMOVED lines=13> */
.L_x_287:
[----:B------:R-:W-:Y:S05]  /*bf00*/  BSYNC B1 ;  /* 0x0000000000017941 */ /* 0x000fea0003800000 */
.L_x_286:
        /* <DEDUP_REMOVED lines=13> */
.L_x_289:
[----:B------:R-:W-:Y:S05]  /*bfe0*/  BSYNC B1 ;  /* 0x0000000000017941 */ /* 0x000fea0003800000 */
.L_x_288:
[----:B------:R-:W-:Y:S05]  /*bff0*/  @P1 BRA `(.L_x_290) ;  /* 0x0000002000a41947 */ /* 0x000fea0003800000 */
[----:B------:R-:W2:Y:S01]  /*c000*/  LDL.LU R2, [R1+0x74] ;  /* 0x0000740001027983 */ /* 0x000ea20000300800 */
[----:B-----5:R-:W-:-:S04]  /*c010*/  LOP3.LUT R0, R0, 0xff, RZ, 0xc0, !PT ;  /* 0x000000ff00007812 */ /* 0x020fc800078ec0ff */
[----:B------:R-:W-:-:S05]  /*c020*/  F2FP.F16.E5M2.UNPACK_B R0, R0 ;  /* 0x00000000ff00723e */ /* 0x000fca00020004ff */
[----:B------:R-:W-:-:S05]  /*c030*/  HADD2.F32 R0, -RZ, R0.H0_H0 ;  /* 0x20000000ff007230 */ /* 0x000fca0000004100 */
[----:B------:R-:W-:-:S04]  /*c040*/  FMUL R0, R0, UR21 ;  /* 0x0000001500007c20 */ /* 0x000fc80008400000 */
[----:B--2---:R-:W-:-:S05]  /*c050*/  FFMA R0, R2, UR20, R0 ;  /* 0x0000001402007c23 */ /* 0x004fca0008000000 */
[----:B0-----:R-:W-:-:S05]  /*c060*/  F2FP.SATFINITE.E5M2.F32.PACK_AB_MERGE_C R3, RZ, R0, RZ ;  /* 0x00000000ff03723e */ /* 0x001fca00048060ff */
[----:B------:R0:W-:Y:S01]  /*c070*/  STG.E.U8 desc[UR18][R26.64+0xf9], R3 ;  /* 0x0000f9031a007986 */ /* 0x0001e2000c101112 */
[----:B------:R-:W-:Y:S05]  /*c080*/  BRA `(.L_x_290) ;  /* 0x0000002000807947 */ /* 0x000fea0003800000 */
.L_x_33:
[----:B------:R-:W-:Y:S01]  /*c090*/  ISETP.GE.AND P1, PT, R38, 0x1, PT ;  /* 0x000000012600780c */ /* 0x000fe20003f26270 */
[----:B------:R-:W-:Y:S01]  /*c0a0*/  FMUL R226, R226, UR20 ;  /* 0x00000014e2e27c20 */ /* 0x000fe20008400000 */
[----:B------:R-:W2:Y:S01]  /*c0b0*/  LDL.LU R227, [R1+0x10] ;  /* 0x0000100001e37983 */ /* 0x000ea20000300800 */
[----:B------:R-:W-:Y:S01]  /*c0c0*/  ISETP.GE.AND P0, PT, R38, 0x9, PT ;  /* 0x000000092600780c */ /* 0x000fe20003f06270 */
[----:B------:R-:W-:Y:S01]  /*c0d0*/  FMUL R225, R225, UR20 ;  /* 0x00000014e1e17c20 */ /* 0x000fe20008400000 */
[C---:B------:R-:W-:Y:S02]  /*c0e0*/  ISETP.LT.OR P4, PT, R35.reuse, 0x1, !P1 ;  /* 0x000000012300780c */ /* 0x040fe40004f81670 */
[C---:B------:R-:W-:Y:S02]  /*c0f0*/  ISETP.LT.OR P5, PT, R35.reuse, 0x2, !P1 ;  /* 0x000000022300780c */ /* 0x040fe40004fa1670 */
[----:B------:R-:W-:Y:S02]  /*c100*/  F2FP.SATFINITE.E5M2.F32.PACK_AB_MERGE_C R29, RZ, R226, RZ ;  /* 0x000000e2ff1d723e */ /* 0x000fe400048060ff */
[C---:B------:R-:W-:Y:S01]  /*c110*/  ISETP.LT.OR P3, PT, R35.reuse, 0x1, !P0 ;  /* 0x000000012300780c */ /* 0x040fe20004761670 */
[----:B------:R-:W-:Y:S01]  /*c120*/  FMUL R224, R224, UR20 ;  /* 0x00000014e0e07c20 */ /* 0x000fe20008400000 */
[----:B------:R-:W-:Y:S01]  /*c130*/  ISETP.LT.OR P6, PT, R35, 0xa, !P1 ;  /* 0x0000000a2300780c */ /* 0x000fe20004fc1670 */
[----:B------:R-:W-:Y:S01]  /*c140*/  FMUL R223, R223, UR20 ;  /* 0x00000014dfdf7c20 */ /* 0x000fe20008400000 */
[----:B------:R-:W-:Y:S01]  /*c150*/  F2FP.SATFINITE.E5M2.F32.PACK_AB_MERGE_C R225, RZ, R225, RZ ;  /* 0x000000e1ffe1723e */ /* 0x000fe200048060ff */
[----:B------:R-:W-:Y:S01]  /*c160*/  FMUL R221, R221, UR20 ;  /* 0x00000014dddd7c20 */ /* 0x000fe20008400000 */
[----:B------:R-:W-:Y:S01]  /*c170*/  FMUL R222, R222, UR20 ;  /* 0x00000014dede7c20 */ /* 0x000fe20008400000 */
[----:B------:R0:W-:Y:S01]  /*c180*/  @!P4 STG.E.U8 desc[UR18][R24.64], R29 ;  /* 0x0000001d1800c986 */ /* 0x0001e2000c101112 */
[----:B------:R-:W-:-:S02]  /*c190*/  ISETP.LT.OR P4, PT, R35, 0x2, !P0 ;  /* 0x000000022300780c */ /* 0x000fc40004781670 */
[----:B------:R-:W-:Y:S01]  /*c1a0*/  F2FP.SATFINITE.E5M2.F32.PACK_AB_MERGE_C R31, RZ, R224, RZ ;  /* 0x000000e0ff1f723e */ /* 0x000fe200048060ff */
[----:B------:R1:W-:Y:S01]  /*c1b0*/  @!P5 STG.E.U8 desc[UR18][R24.64+0x1], R225 ;  /* 0x000001e11800d986 */ /* 0x0003e2000c101112 */
[C---:B------:R-:W-:Y:S02]  /*c1c0*/  ISETP.LT.OR P5, PT, R35.reuse, 0x9, !P1 ;  /* 0x000000092300780c */ /* 0x040fe40004fa1670 */
[----:B------:R-:W-:Y:S01]  /*c1d0*/  F2FP.SATFINITE.E5M2.F32.PACK_AB_MERGE_C R223, RZ, R223, RZ ;  /* 0x000000dfffdf723e */ /* 0x000fe200048060ff */
[----:B------:R-:W-:Y:S01]  /*c1e0*/  FMUL R220, R220, UR20 ;  /* 0x00000014dcdc7c20 */ /* 0x000fe20008400000 */
[----:B------:R-:W-:Y:S01]  /*c1f0*/  F2FP.SATFINITE.E5M2.F32.PACK_AB_MERGE_C R221, RZ, R221, RZ ;  /* 0x000000ddffdd723e */ /* 0x000fe200048060ff */
[----:B------:R-:W-:Y:S01]  /*c200*/  @!P3 STG.E.U8 desc[UR18][R26.64], R31 ;  /* 0x0000001f1a00b986 */ /* 0x000fe2000c101112 */
[----:B------:R-:W-:-:S03]  /*c210*/  ISETP.LT.OR P3, PT, R35, 0x9, !P0 ;  /* 0x000000092300780c */ /* 0x000fc60004761670 */
[----:B------:R-:W-:Y:S01]  /*c220*/  @!P4 STG.E.U8 desc[UR18][R26.64+0x1], R223 ;  /* 0x000001df1a00c986 */ /* 0x000fe2000c101112 */
[----:B------:R-:W-:-:S03]  /*c230*/  ISETP.LT.OR P4, PT, R35, 0xa, !P0 ;  /* 0x0000000a2300780c */ /* 0x000fc60004781670 */
[----:B------:R-:W-:Y:S01]  /*c240*/  @!P6 STG.E.U8 desc[UR18][R24.64+0x9], R221 ;  /* 0x000009dd1800e986 */ /* 0x000fe2000c101112 */
[----:B------:R-:W-:Y:S01]  /*c250*/  ISETP.LT.OR P6, PT, R35, 0x12, !P1 ;  /* 0x000000122300780c */ /* 0x000fe20004fc1670 */
[----:B------:R-:W-:Y:S01]  /*c260*/  FMUL R219, R219, UR20 ;  /* 0x00000014dbdb7c20 */ /* 0x000fe20008400000 */
[----:B0-----:R-:W-:Y:S01]  /*c270*/  F2FP.SATFINITE.E5M2.F32.PACK_AB_MERGE_C R29, RZ, R222, RZ ;  /* 0x000000deff1d723e */ /* 0x001fe200048060ff */
[----:B------:R-:W-:Y:S01]  /*c280*/  FMUL R217, R217, UR20 ;  /* 0x00000014d9d97c20 */ /* 0x000fe20008400000 */
[----:B------:R-:W3:Y:S01]  /*c290*/  LDL.LU R226, [R1+0xc] ;  /* 0x00000c0001e27983 */ /* 0x000ee20000300800 */
[----:B------:R-:W-:Y:S02]  /*c2a0*/  F2FP.SATFINITE.E5M2.F32.PACK_AB_MERGE_C R33, RZ, R220, RZ ;  /* 0x000000dcff21723e */ /* 0x000fe400048060ff */
[----:B------:R-:W-:Y:S01]  /*c2b0*/  F2FP.SATFINITE.E5M2.F32.PACK_AB_MERGE_C R219, RZ, R219, RZ ;  /* 0x000000dbffdb723e */ /* 0x000fe200048060ff */
[----:B------:R0:W-:Y:S01]  /*c2c0*/  @!P5 STG.E.U8 desc[UR18][R24.64+0x8], R29 ;  /* 0x0000081d1800d986 */ /* 0x0001e2000c101112 */
[----:B------:R-:W-:-:S02]  /*c2d0*/  ISETP.LT.OR P5, PT, R35, 0x11, !P1 ;  /* 0x000000112300780c */ /* 0x000fc40004fa1670 */
[----:B------:R-:W-:Y:S01]  /*c2e0*/  F2FP.SATFINITE.E5M2.F32.PACK_AB_MERGE_C R217, RZ, R217, RZ ;  /* 0x000000d9ffd9723e */ /* 0x000fe200048060ff */
[----:B-1----:R-:W4:Y:S01]  /*c2f0*/  LDL.LU R225, [R1+0x8] ;  /* 0x0000080001e17983 */ /* 0x002f220000300800 */
[----:B------:R-:W-:-:S03]  /*c300*/  FMUL R218, R218, UR20 ;  /* 0x00000014dada7c20 */ /* 0x000fc60008400000 */
[----:B------:R-:W3:Y:S04]  /*c310*/  LDL.LU R224, [R1+0x4] ;  /* 0x0000040001e07983 */ /* 0x000ee80000300800 */
[----:B------:R-:W4:Y:S01]  /*c320*/  LDL.LU R222, [R1] ;  /* 0x0000000001de7983 */ /* 0x000f220000300800 */
[----:B0-----:R-:W-:Y:S01]  /*c330*/  F2FP.SATFINITE.E5M2.F32.PACK_AB_MERGE_C R29, RZ, R218, RZ ;  /* 0x000000daff1d723e */ /* 0x001fe200048060ff */
[----:B------:R-:W-:Y:S01]  /*c340*/  FMUL R216, R216, UR20 ;  /* 0x00000014d8d87c20 */ /* 0x000fe20008400000 */
[----:B------:R-:W-:Y:S01]  /*c350*/  FMUL R215, R215, UR20 ;  /* 0x00000014d7d77c20 */ /* 0x000fe20008400000 */
[----:B------:R0:W-:Y:S01]  /*c360*/  @!P3 STG.E.U8 desc[UR18][R26.64+0x8], R33 ;  /* 0x000008211a00b986 */ /* 0x0001e2000c101112 */
[----:B------:R-:W-:Y:S01]  /*c370*/  ISETP.LT.OR P3, PT, R35, 0x11, !P0 ;  /* 0x000000112300780c */ /* 0x000fe20004761670 */
[----:B------:R-:W-:Y:S01]  /*c380*/  FMUL R213, R213, UR20 ;  /* 0x00000014d5d57c20 */ /* 0x000fe20008400000 */
[----:B------:R-:W-:Y:S01]  /*c390*/  F2FP.SATFINITE.E5M2.F32.PACK_AB_MERGE_C R31, RZ, R216, RZ ;  /* 0x000000d8ff1f723e */ /* 0x000fe200048060ff */
[----:B------:R-:W-:Y:S01]  /*c3a0*/  @!P4 STG.E.U8 desc[UR18][R26.64+0x9], R219 ;  /* 0x000009db1a00c986 */ /* 0x000fe2000c101112 */
[C---:B------:R-:W-:Y:S01]  /*c3b0*/  ISETP.LT.OR P4, PT, R35.reuse, 0x12, !P0 ;  /* 0x000000122300780c */ /* 0x040fe20004781670 */
[----:B------:R-:W-:Y:S01]  /*c3c0*/  FMUL R214, R214, UR20 ;  /* 0x00000014d6d67c20 */ /* 0x000fe20008400000 */
[----:B------:R-:W-:Y:S01]  /*c3d0*/  F2FP.SATFINITE.E5M2.F32.PACK_AB_MERGE_C R215, RZ, R215, RZ ;  /* 0x000000d7ffd7723e */ /* 0x000fe200048060ff */
[----:B------:R-:W-:Y:S01]  /*c3e0*/  @!P6 STG.E.U8 desc[UR18][R24.64+0x11], R217 ;  /* 0x000011d91800e986 */ /* 0x000fe2000c101112 */
[C---:B------:R-:W-:Y:S01]  /*c3f0*/  ISETP.LT.OR P6, PT, R35.reuse, 0x1a, !P1 ;  /* 0x0000001a2300780c */ /* 0x040fe20004fc1670 */
[----:B------:R-:W-:Y:S01]  /*c400*/  FMUL R212, R212, UR20 ;  /* 0x00000014d4d47c20 */ /* 0x000fe20008400000 */
[----:B------:R-:W-:Y:S01]  /*c410*/  F2FP.SATFINITE.E5M2.F32.PACK_AB_MERGE_C R213, RZ, R213, RZ ;  /* 0x000000d5ffd5723e */ /* 0x000fe200048060ff */
[----:B------:R1:W-:Y:S01]  /*c420*/  @!P5 STG.E.U8 desc[UR18][R24.64+0x10], R29 ;  /* 0x0000101d1800d986 */ /* 0x0003e2000c101112 */
[----:B------:R-:W-:Y:S01]  /*c430*/  ISETP.LT.OR P5, PT, R35, 0x19, !P1 ;  /* 0x000000192300780c */ /* 0x000fe20004fa1670 */
[----:B------:R-:W-:Y:S01]  /*c440*/  FMUL R211, R211, UR20 ;  /* 0x00000014d3d37c20 */ /* 0x000fe20008400000 */
[----:B------:R-:W-:Y:S01]  /*c450*/  FMUL R209, R209, UR20 ;  /* 0x00000014d1d17c20 */ /* 0x000fe20008400000 */
[----:B------:R1:W-:Y:S01]  /*c460*/  @!P3 STG.E.U8 desc[UR18][R26.64+0x10], R31 ;  /* 0x0000101f1a00b986 */ /* 0x0003e2000c101112 */
[C---:B------:R-:W-:Y:S01]  /*c470*/  ISETP.LT.OR P3, PT, R35.reuse, 0x19, !P0 ;  /* 0x000000192300780c */ /* 0x040fe20004761670 */
[----:B------:R-:W-:Y:S01]  /*c480*/  FMUL R210, R210, UR20 ;  /* 0x00000014d2d27c20 */ /* 0x000fe20008400000 */
[----:B0-----:R-:W-:Y:S01]  /*c490*/  F2FP.SATFINITE.E5M2.F32.PACK_AB_MERGE_C R33, RZ, R212, RZ ;  /* 0x000000d4ff21723e */ /* 0x001fe200048060ff */
[----:B------:R-:W-:Y:S01]  /*c4a0*/  @!P4 STG.E.U8 desc[UR18][R26.64+0x11], R215 ;  /* 0x000011d71a00c986 */ /* 0x000fe2000c101112 */
[C---:B------:R-:W-:Y:S01]  /*c4b0*/  ISETP.LT.OR P4, PT, R35.reuse, 0x1a, !P0 ;  /* 0x0000001a2300780c */ /* 0x040fe20004781670 */
[----:B------:R-:W-:Y:S01]  /*c4c0*/  FMUL R208, R208, UR20 ;  /* 0x00000014d0d07c20 */ /* 0x000fe20008400000 */
[----:B------:R-:W-:Y:S01]  /*c4d0*/  F2FP.SATFINITE.E5M2.F32.PACK_AB_MERGE_C R211, RZ, R211, RZ ;  /* 0x000000d3ffd3723e */ /* 0x000fe200048060ff */
[----:B------:R-:W-:Y:S01]  /*c4e0*/  @!P6 STG.E.U8 desc[UR18][R24.64+0x19], R213 ;  /* 0x000019d51800e986 */ /* 0x000fe2000c101112 */
[----:B------:R-:W-:Y:S01]  /*c4f0*/  ISETP.LT.OR P6, PT, R35, 0x22, !P1 ;  /* 0x000000222300780c */ /* 0x000fe20004fc1670 */
[----:B------:R-:W-:Y:S01]  /*c500*/  FMUL R207, R207, UR20 ;  /* 0x00000014cfcf7c20 */ /* 0x000fe20008400000 */
[----:B-1----:R-:W-:Y:S01]  /*c510*/  F2FP.SATFINITE.E5M2.F32.PACK_AB_MERGE_C R29, RZ, R214, RZ ;  /* 0x000000d6ff1d723e */ /* 0x002fe200048060ff */
[----:B------:R-:W-:Y:S01]  /*c520*/  FMUL R205, R205, UR20 ;  /* 0x00000014cdcd7c20 */ /* 0x000fe20008400000 */
[----:B------:R-:W-:Y:S01]  /*c530*/  F2FP.SATFINITE.E5M2.F32.PACK_AB_MERGE_C R209, RZ, R209, RZ ;  /* 0x000000d1ffd1723e */ /* 0x000fe200048060ff */
[----:B------:R-:W-:Y:S01]  /*c540*/  FMUL R206, R206, UR20 ;  /* 0x00000014cece7c20 */ /* 0x000fe20008400000 */
[----:B------:R-:W-:Y:S01]  /*c550*/  F2FP.SATFINITE.E5M2.F32.PACK_AB_MERGE_C R31, RZ, R208, RZ ;  /* 0x000000d0ff1f723e */ /* 0x000fe200048060ff */
[----:B------:R0:W-:Y:S01]  /*c560*/  @!P5 STG.E.U8 desc[UR18][R24.64+0x18], R29 ;  /* 0x0000181d1800d986 */ /* 0x0001e2000c101112 */
[C---:B------:R-:W-:Y:S01]  /*c570*/  ISETP.LT.OR P5, PT, R35.reuse, 0x21, !P1 ;  /* 0x000000212300780c */ /* 0x040fe20004fa1670 */
[----:B------:R-:W-:Y:S01]  /*c580*/  FMUL R204, R204, UR20 ;  /* 0x00000014cccc7c20 */ /* 0x000fe20008400000 */
[----:B------:R-:W-:Y:S01]  /*c590*/  F2FP.SATFINITE.E5M2.F32.PACK_AB_MERGE_C R207, RZ, R207, RZ ;  /* 0x000000cfffcf723e */ /* 0x000fe200048060ff */
[----:B------:R1:W-:Y:S01]  /*c5a0*/  @!P3 STG.E.U8 desc[UR18][R26.64+0x18], R33 ;  /* 0x000018211a00b986 */ /* 0x0003e2000c101112 */
[----:B------:R-:W-:Y:S01]  /*c5b0*/  ISETP.LT.OR P3, PT, R35, 0x21, !P0 ;  /* 0x000000212300780c */ /* 0x000fe20004761670 */
[----:B------:R-:W-:Y:S01]  /*c5c0*/  FMUL R203, R203, UR20 ;  /* 0x00000014cbcb7c20 */ /* 0x000fe20008400000 */
[----:B------:R-:W-:Y:S01]  /*c5d0*/  F2FP.SATFINITE.E5M2.F32.PACK_AB_MERGE_C R205, RZ, R205, RZ ;  /* 0x000000cdffcd723e */ /* 0x000fe200048060ff */
[----:B------:R-:W-:Y:S01]  /*c5e0*/  @!P4 STG.E.U8 desc[UR18][R26.64+0x19], R211 ;  /* 0x000019d31a00c986 */ /* 0x000fe2000c101112 */
[----:B------:R-:W-:Y:S01]  /*c5f0*/  ISETP.LT.OR P4, PT, R35, 0x22, !P0 ;  /* 0x000000222300780c */ /* 0x000fe20004781670 */
[----:B------:R-:W-:Y:S01]  /*c600*/  FMUL R201, R201, UR20 ;  /* 0x00000014c9c97c20 */ /* 0x000fe20008400000 */
[----:B------:R-:W-:Y:S01]  /*c610*/  F2FP.SATFINITE.E5M2.F32.PACK_AB_MERGE_C R203, RZ, R203, RZ ;  /* 0x000000cbffcb723e */ /* 0x000fe200048060ff */
[----:B------:R-:W-:Y:S01]  /*c620*/  @!P6 STG.E.U8 desc[UR18][R24.64+0x21], R209 ;  /* 0x000021d11800e986 */ /* 0x000fe2000c101112 */
[----:B------:R-:W-:Y:S01]  /*c630*/  ISETP.LT.OR P6, PT, R35, 0x2a, !P1 ;  /* 0x0000002a2300780c */ /* 0x000fe20004fc1670 */
[----:B------:R-:W-:Y:S01]  /*c640*/  FMUL R202, R202, UR20 ;  /* 0x00000014caca7c20 */ /* 0x000fe20008400000 */
[----:B0-----:R-:W-:Y:S01]  /*c650*/  F2FP.SATFINITE.E5M2.F32.PACK_AB_MERGE_C R29, RZ, R210, RZ ;  /* 0x000000d2ff1d723e */ /* 0x001fe200048060ff */
[----:B------:R-:W-:Y:S01]  /*c660*/  FMUL R200, R200, UR20 ;  /* 0x00000014c8c87c20 */ /* 0x000fe20008400000 */
[----:B-1----:R-:W-:Y:S01]  /*c670*/  F2FP.SATFINITE.E5M2.F32.PACK_AB_MERGE_C R33, RZ, R204, RZ ;  /* 0x000000ccff21723e */ /* 0x002fe200048060ff */
[----:B------:R-:W-:Y:S01]  /*c680*/  FMUL R199, R199, UR20 ;  /* 0x00000014c7c77c20 */ /* 0x000fe20008400000 */
[----:B------:R-:W-:Y:S01]  /*c690*/  F2FP.SATFINITE.E5M2.F32.PACK_AB_MERGE_C R201, RZ, R201, RZ ;  /* 0x000000c9ffc9723e */ /* 0x000fe200048060ff */
[----:B------:R0:W-:Y:S01]  /*c6a0*/  @!P5 STG.E.U8 desc[UR18][R24.64+0x20], R29 ;  /* 0x0000201d1800d986 */ /* 0x0001e2000c101112 */
[----:B------:R-:W-:Y:S01]  /*c6b0*/  ISETP.LT.OR P5, PT, R35, 0x29, !P1 ;  /* 0x000000292300780c */ /* 0x000fe20004fa1670 */
[----:B------:R-:W-:Y:S01]  /*c6c0*/  FMUL R197, R197, UR20 ;  /* 0x00000014c5c57c20 */ /* 0x000fe20008400000 */
[----:B------:R-:W-:Y:S01]  /*c6d0*/  F2FP.SATFINITE.E5M2.F32.PACK_AB_MERGE_C R199, RZ, R199, RZ ;  /* 0x000000c7ffc7723e */ /* 0x000fe200048060ff */
[----:B------:R1:W-:Y:S01]  /*c6e0*/  @!P3 STG.E.U8 desc[UR18][R26.64+0x20], R31 ;  /* 0x0000201f1a00b986 */ /* 0x0003e2000c101112 */
[C---:B------:R-:W-:Y:S01]  /*c6f0*/  ISETP.LT.OR P3, PT, R35.reuse, 0x29, !P0 ;  /* 0x000000292300780c */ /* 0x040fe20004761670 */
[----:B------:R-:W-:Y:S01]  /*c700*/  FMUL R198, R198, UR20 ;  /* 0x00000014c6c67c20 */ /* 0x000fe20008400000 */
[----:B------:R-:W-:Y:S01]  /*c710*/  F2FP.SATFINITE.E5M2.F32.PACK_AB_MERGE_C R197, RZ, R197, RZ ;  /* 0x000000c5ffc5723e */ /* 0x000fe200048060ff */
[----:B------:R-:W-:Y:S01]  /*c720*/  @!P4 STG.E.U8 desc[UR18][R26.64+0x21], R207 ;  /* 0x000021cf1a00c986 */ /* 0x000fe2000c101112 */
[----:B------:R-:W-:Y:S01]  /*c730*/  ISETP.LT.OR P4, PT, R35, 0x2a, !P0 ;  /* 0x0000002a2300780c */ /* 0x000fe20004781670 */
[----:B------:R-:W-:Y:S01]  /*c740*/  FMUL R196, R196, UR20 ;  /* 0x00000014c4c47c20 */ /* 0x000fe20008400000 */
[----:B------:R-:W-:Y:S01]  /*c750*/  FMUL R195, R195, UR20 ;  /* 0x00000014c3c37c20 */ /* 0x000fe20008400000 */
        /* <DEDUP_REMOVED lines=27> */
[----:B------:R-:W-:Y:S01]  /*c910*/  FMUL R186, R186, UR20 ;  /* 0x00000014baba7c20 */ /* 0x000fe20008400000 */
        /* <DEDUP_REMOVED lines=156> */
[----:B-----5:R-:W-:Y:S01]  /*d2e0*/  FMUL R0, R0, UR20 ;  /* 0x0000001400007c20 */ /* 0x020fe20008400000 */
[----:B-1----:R-:W-:Y:S01]  /*d2f0*/  F2FP.SATFINITE.E5M2.F32.PACK_AB_MERGE_C R33, RZ, R164, RZ ;  /* 0x000000a4ff21723e */ /* 0x002fe200048060ff */
        /* <DEDUP_REMOVED lines=9> */
[----:B------:R-:W-:Y:S01]  /*d390*/  FMUL R4, R4, UR20 ;  /* 0x0000001404047c20 */ /* 0x000fe20008400000 */
[----:B------:R-:W-:Y:S01]  /*d3a0*/  @!P4 STG.E.U8 desc[UR18][R26.64+0x71], R167 ;  /* 0x000071a71a00c986 */ /* 0x000fe2000c101112 */
[----:B------:R-:W-:-:S03]  /*d3b0*/  ISETP.LT.OR P4, PT, R35, 0x7a, !P0 ;  /* 0x0000007a2300780c */ /* 0x000fc60004781670 */
[----:B------:R-:W-:Y:S01]  /*d3c0*/  @!P6 STG.E.U8 desc[UR18][R24.64+0x79], R165 ;  /* 0x000079a51800e986 */ /* 0x000fe2000c101112 */
[----:B------:R-:W-:Y:S02]  /*d3d0*/  ISETP.LT.OR P6, PT, R35, 0x82, !P1 ;  /* 0x000000822300780c */ /* 0x000fe40004fc1670 */
[----:B0-----:R-:W-:Y:S01]  /*d3e0*/  F2FP.SATFINITE.E5M2.F32.PACK_AB_MERGE_C R29, RZ, R166, RZ ;  /* 0x000000a6ff1d723e */ /* 0x001fe200048060ff */
[----:B------:R-:W3:Y:S01]  /*d3f0*/  LDL.LU R220, [R1+0x14] ;  /* 0x0000140001dc7983 */ /* 0x000ee20000300800 */
[----:B-1----:R-:W-:-:S03]  /*d400*/  F2FP.SATFINITE.E5M2.F32.PACK_AB_MERGE_C R31, RZ, R160, RZ ;  /* 0x000000a0ff1f723e */ /* 0x002fc600048060ff */
[----:B------:R0:W-:Y:S01]  /*d410*/  @!P5 STG.E.U8 desc[UR18][R24.64+0x78], R29 ;  /* 0x0000781d1800d986 */ /* 0x0001e2000c101112 */
[----:B------:R-:W-:-:S03]  /*d420*/  ISETP.LT.OR P5, PT, R35, 0x81, !P1 ;  /* 0x000000812300780c */ /* 0x000fc60004fa1670 */
[----:B------:R1:W-:Y:S01]  /*d430*/  @!P3 STG.E.U8 desc[UR18][R26.64+0x78], R33 ;  /* 0x000078211a00b986 */ /* 0x0003e2000c101112 */
[----:B------:R-:W-:-:S03]  /*d440*/  ISETP.LT.OR P3, PT, R35, 0x81, !P0 ;  /* 0x000000812300780c */ /* 0x000fc60004761670 */
        /* <DEDUP_REMOVED lines=26> */
[----:B0-----:R-:W-:Y:S02]  /*d5f0*/  F2FP.SATFINITE.E5M2.F32.PACK_AB_MERGE_C R29, RZ, R154, RZ ;  /* 0x0000009aff1d723e */ /* 0x001fe400048060ff */
[----:B-1----:R-:W-:-:S03]  /*d600*/  F2FP.SATFINITE.E5M2.F32.PACK_AB_MERGE_C R33, RZ, R20, RZ ;  /* 0x00000014ff21723e */ /* 0x002fc600048060ff */
[----:B------:R0:W-:Y:S01]  /*d610*/  @!P5 STG.E.U8 desc[UR18][R24.64+0x90], R29 ;  /* 0x0000901d1800d986 */ /* 0x0001e2000c101112 */
[----:B------:R-:W-:-:S03]  /*d620*/  ISETP.LT.OR P5, PT, R35, 0x99, !P1 ;  /* 0x000000992300780c */ /* 0x000fc60004fa1670 */
[----:B------:R-:W-:Y:S01]  /*d630*/  @!P3 STG.E.U8 desc[UR18][R26.64+0x90], R31 ;  /* 0x0000901f1a00b986 */ /* 0x000fe2000c101112 */
[----:B------:R-:W-:-:S03]  /*d640*/  ISETP.LT.OR P3, PT, R35, 0x99, !P0 ;  /* 0x000000992300780c */ /* 0x000fc60004761670 */
[----:B------:R1:W-:Y:S01]  /*d650*/  @!P4 STG.E.U8 desc[UR18][R26.64+0x91], R23 ;  /* 0x000091171a00c986 */ /* 0x0003e2000c101112 */
[----:B------:R-:W-:-:S03]  /*d660*/  ISETP.LT.OR P4, PT, R35, 0x9a, !P0 ;  /* 0x0000009a2300780c */ /* 0x000fc60004781670 */
[----:B------:R2:W-:Y:S01]  /*d670*/  @!P6 STG.E.U8 desc[UR18][R24.64+0x99], R21 ;  /* 0x000099151800e986 */ /* 0x0005e2000c101112 */
[----:B------:R-:W-:Y:S02]  /*d680*/  ISETP.LT.OR P6, PT, R35, 0xa2, !P1 ;  /* 0x000000a22300780c */ /* 0x000fe40004fc1670 */
[----:B0-----:R-:W-:-:S05]  /*d690*/  F2FP.SATFINITE.E5M2.F32.PACK_AB_MERGE_C R29, RZ, R22, RZ ;  /* 0x00000016ff1d723e */ /* 0x001fca00048060ff */
[----:B------:R-:W-:Y:S01]  /*d6a0*/  @!P5 STG.E.U8 desc[UR18][R24.64+0x98], R29 ;  /* 0x0000981d1800d986 */ /* 0x000fe2000c101112 */
[C---:B------:R-:W-:Y:S02]  /*d6b0*/  ISETP.LT.OR P5, PT, R35.reuse, 0xa1, !P1 ;  /* 0x000000a12300780c */ /* 0x040fe40004fa1670 */
[----:B-1----:R-:W-:Y:S01]  /*d6c0*/  F2FP.SATFINITE.E5M2.F32.PACK_AB_MERGE_C R23, RZ, R18, RZ ;  /* 0x00000012ff17723e */ /* 0x002fe200048060ff */
[----:B------:R-:W-:Y:S01]  /*d6d0*/  @!P3 STG.E.U8 desc[UR18][R26.64+0x98], R33 ;  /* 0x000098211a00b986 */ /* 0x000fe2000c101112 */
[C---:B------:R-:W-:Y:S02]  /*d6e0*/  ISETP.LT.OR P3, PT, R35.reuse, 0xa1, !P0 ;  /* 0x000000a12300780c */ /* 0x040fe40004761670 */
[----:B--2---:R-:W-:Y:S01]  /*d6f0*/  F2FP.SATFINITE.E5M2.F32.PACK_AB_MERGE_C R21, RZ, R16, RZ ;  /* 0x00000010ff15723e */ /* 0x004fe200048060ff */
[----:B------:R0:W-:Y:S01]  /*d700*/  @!P4 STG.E.U8 desc[UR18][R26.64+0x99], R19 ;  /* 0x000099131a00c986 */ /* 0x0001e2000c101112 */
[----:B------:R-:W-:-:S03]  /*d710*/  ISETP.LT.OR P4, PT, R35, 0xa2, !P0 ;  /* 0x000000a22300780c */ /* 0x000fc60004781670 */
[----:B------:R1:W-:Y:S01]  /*d720*/  @!P6 STG.E.U8 desc[UR18][R24.64+0xa1], R17 ;  /* 0x0000a1111800e986 */ /* 0x0003e2000c101112 */
[----:B------:R-:W-:-:S03]  /*d730*/  ISETP.LT.OR P6, PT, R35, 0xaa, !P1 ;  /* 0x000000aa2300780c */ /* 0x000fc60004fc1670 */
[----:B------:R-:W-:Y:S01]  /*d740*/  @!P5 STG.E.U8 desc[UR18][R24.64+0xa0], R23 ;  /* 0x0000a0171800d986 */ /* 0x000fe2000c101112 */
[----:B------:R-:W-:-:S03]  /*d750*/  ISETP.LT.OR P5, PT, R35, 0xa9, !P1 ;  /* 0x000000a92300780c */ /* 0x000fc60004fa1670 */
[----:B------:R-:W-:Y:S01]  /*d760*/  @!P3 STG.E.U8 desc[UR18][R26.64+0xa0], R21 ;  /* 0x0000a0151a00b986 */ /* 0x000fe2000c101112 */
[C---:B------:R-:W-:Y:S02]  /*d770*/  ISETP.LT.OR P3, PT, R35.reuse, 0xa9, !P0 ;  /* 0x000000a92300780c */ /* 0x040fe40004761670 */
[----:B0-----:R-:W-:Y:S01]  /*d780*/  F2FP.SATFINITE.E5M2.F32.PACK_AB_MERGE_C R19, RZ, R14, RZ ;  /* 0x0000000eff13723e */ /* 0x001fe200048060ff */
[----:B------:R0:W-:Y:S01]  /*d790*/  @!P4 STG.E.U8 desc[UR18][R26.64+0xa1], R15 ;  /* 0x0000a10f1a00c986 */ /* 0x0001e2000c101112 */
[C---:B------:R-:W-:Y:S02]  /*d7a0*/  ISETP.LT.OR P4, PT, R35.reuse, 0xaa, !P0 ;  /* 0x000000aa2300780c */ /* 0x040fe40004781670 */
[----:B-1----:R-:W-:Y:S01]  /*d7b0*/  F2FP.SATFINITE.E5M2.F32.PACK_AB_MERGE_C R17, RZ, R12, RZ ;  /* 0x0000000cff11723e */ /* 0x002fe200048060ff */
        /* <DEDUP_REMOVED lines=15> */
[----:B0-----:R-:W-:Y:S02]  /*d8b0*/  F2FP.SATFINITE.E5M2.F32.PACK_AB_MERGE_C R11, RZ, R6, RZ ;  /* 0x00000006ff0b723e */ /* 0x001fe400048060ff */
[C---:B------:R-:W-:Y:S01]  /*d8c0*/  ISETP.LT.OR P3, PT, R35.reuse, 0xb9, !P0 ;  /* 0x000000b92300780c */ /* 0x040fe20004761670 */
[----:B------:R0:W-:Y:S01]  /*d8d0*/  @!P4 STG.E.U8 desc[UR18][R26.64+0xb1], R7 ;  /* 0x0000b1071a00c986 */ /* 0x0001e2000c101112 */
[----:B-1----:R-:W-:Y:S02]  /*d8e0*/  F2FP.SATFINITE.E5M2.F32.PACK_AB_MERGE_C R9, RZ, R4, RZ ;  /* 0x00000004ff09723e */ /* 0x002fe400048060ff */
[----:B------:R-:W-:Y:S01]  /*d8f0*/  ISETP.LT.OR P4, PT, R35, 0xba, !P0 ;  /* 0x000000ba2300780c */ /* 0x000fe20004781670 */
[----:B------:R1:W-:Y:S04]  /*d900*/  @!P6 STG.E.U8 desc[UR18][R24.64+0xb9], R5 ;  /* 0x0000b9051800e986 */ /* 0x0003e8000c101112 */
[----:B------:R2:W-:Y:S01]  /*d910*/  @!P5 STG.E.U8 desc[UR18][R24.64+0xb8], R11 ;  /* 0x0000b80b1800d986 */ /* 0x0005e2000c101112 */
[----:B------:R-:W-:Y:S01]  /*d920*/  FMUL R4, R227, UR20 ;  /* 0x00000014e3047c20 */ /* 0x000fe20008400000 */
[----:B------:R-:W-:-:S02]  /*d930*/  ISETP.LT.OR P5, PT, R35, 0xc1, !P1 ;  /* 0x000000c12300780c */ /* 0x000fc40004fa1670 */
[----:B0-----:R-:W-:Y:S02]  /*d940*/  F2FP.SATFINITE.E5M2.F32.PACK_AB_MERGE_C R7, RZ, R3, RZ ;  /* 0x00000003ff07723e */ /* 0x001fe400048060ff */
[----:B-1----:R-:W-:Y:S01]  /*d950*/  F2FP.SATFINITE.E5M2.F32.PACK_AB_MERGE_C R5, RZ, R0, RZ ;  /* 0x00000000ff05723e */ /* 0x002fe200048060ff */
[----:B----4-:R-:W-:Y:S01]  /*d960*/  FMUL R0, R222, UR20 ;  /* 0x00000014de007c20 */ /* 0x010fe20008400000 */
[----:B------:R-:W-:Y:S01]  /*d970*/  ISETP.LT.OR P6, PT, R35, 0xc2, !P1 ;  /* 0x000000c22300780c */ /* 0x000fe20004fc1670 */
[----:B------:R-:W4:Y:S01]  /*d980*/  LDL.LU R222, [R1+0x20] ;  /* 0x0000200001de7983 */ /* 0x000f220000300800 */
[----:B--2---:R-:W-:Y:S02]  /*d990*/  F2FP.SATFINITE.E5M2.F32.PACK_AB_MERGE_C R11, RZ, R2, RZ ;  /* 0x00000002ff0b723e */ /* 0x004fe400048060ff */
[----:B------:R-:W-:Y:S01]  /*d9a0*/  F2FP.SATFINITE.E5M2.F32.PACK_AB_MERGE_C R13, RZ, R0, RZ ;  /* 0x00000000ff0d723e */ /* 0x000fe200048060ff */
[----:B---3--:R-:W-:Y:S01]  /*d9b0*/  FMUL R0, R224, UR20 ;  /* 0x00000014e0007c20 */ /* 0x008fe20008400000 */
[----:B------:R-:W-:Y:S01]  /*d9c0*/  FMUL R2, R225, UR20 ;  /* 0x00000014e1027c20 */ /* 0x000fe20008400000 */
[----:B------:R-:W2:Y:S04]  /*d9d0*/  LDL.LU R224, [R1+0x24] ;  /* 0x0000240001e07983 */ /* 0x000ea80000300800 */
[----:B------:R-:W3:Y:S01]  /*d9e0*/  LDL.LU R225, [R1+0x28] ;  /* 0x0000280001e17983 */ /* 0x000ee20000300800 */
[----:B------:R-:W-:-:S03]  /*d9f0*/  FMUL R3, R226, UR20 ;  /* 0x00000014e2037c20 */ /* 0x000fc60008400000 */
[----:B------:R-:W3:Y:S04]  /*da00*/  LDL.LU R226, [R1+0x2c] ;  /* 0x00002c0001e27983 */ /* 0x000ee80000300800 */
[----:B------:R-:W3:Y:S04]  /*da10*/  LDL.LU R227, [R1+0x30] ;  /* 0x0000300001e37983 */ /* 0x000ee80000300800 */
[----:B------:R-:W-:Y:S01]  /*da20*/  @!P3 STG.E.U8 desc[UR18][R26.64+0xb8], R9 ;  /* 0x0000b8091a00b986 */ /* 0x000fe2000c101112 */
[----:B------:R-:W-:-:S03]  /*da30*/  ISETP.LT.OR P3, PT, R35, 0xc1, !P0 ;  /* 0x000000c12300780c */ /* 0x000fc60004761670 */
[----:B------:R0:W-:Y:S01]  /*da40*/  @!P4 STG.E.U8 desc[UR18][R26.64+0xb9], R7 ;  /* 0x0000b9071a00c986 */ /* 0x0001e2000c101112 */
[----:B------:R-:W-:-:S03]  /*da50*/  ISETP.LT.OR P4, PT, R35, 0xc2, !P0 ;  /* 0x000000c22300780c */ /* 0x000fc60004781670 */
[----:B------:R-:W-:Y:S01]  /*da60*/  @!P5 STG.E.U8 desc[UR18][R24.64+0xc0], R11 ;  /* 0x0000c00b1800d986 */ /* 0x000fe2000c101112 */
[----:B------:R-:W-:-:S03]  /*da70*/  ISETP.LT.OR P5, PT, R35, 0xc9, !P1 ;  /* 0x000000c92300780c */ /* 0x000fc60004fa1670 */
[----:B------:R1:W-:Y:S01]  /*da80*/  @!P6 STG.E.U8 desc[UR18][R24.64+0xc1], R5 ;  /* 0x0000c1051800e986 */ /* 0x0003e2000c101112 */
[----:B0-----:R-:W-:-:S03]  /*da90*/  F2FP.SATFINITE.E5M2.F32.PACK_AB_MERGE_C R7, RZ, R0, RZ ;  /* 0x00000000ff07723e */ /* 0x001fc600048060ff */
[----:B------:R-:W-:Y:S01]  /*daa0*/  @!P3 STG.E.U8 desc[UR18][R26.64+0xc0], R13 ;  /* 0x0000c00d1a00b986 */ /* 0x000fe2000c101112 */
[C---:B------:R-:W-:Y:S02]  /*dab0*/  ISETP.LT.OR P6, PT, R35.reuse, 0xca, !P1 ;  /* 0x000000ca2300780c */ /* 0x040fe40004fc1670 */
[----:B-1----:R-:W-:Y:S01]  /*dac0*/  F2FP.SATFINITE.E5M2.F32.PACK_AB_MERGE_C R5, RZ, R2, RZ ;  /* 0x00000002ff05723e */ /* 0x002fe200048060ff */
[----:B------:R0:W-:Y:S01]  /*dad0*/  @!P4 STG.E.U8 desc[UR18][R26.64+0xc1], R7 ;  /* 0x0000c1071a00c986 */ /* 0x0001e2000c101112 */
[C---:B------:R-:W-:Y:S02]  /*dae0*/  ISETP.LT.OR P3, PT, R35.reuse, 0xc9, !P0 ;  /* 0x000000c92300780c */ /* 0x040fe40004761670 */
[C---:B------:R-:W-:Y:S01]  /*daf0*/  ISETP.LT.OR P4, PT, R35.reuse, 0xca, !P0 ;  /* 0x000000ca2300780c */ /* 0x040fe20004781670 */
[----:B------:R1:W-:Y:S01]  /*db00*/  @!P5 STG.E.U8 desc[UR18][R24.64+0xc8], R5 ;  /* 0x0000c8051800d986 */ /* 0x0003e2000c101112 */
[----:B------:R-:W-:Y:S02]  /*db10*/  ISETP.LT.OR P5, PT, R35, 0xd1, !P1 ;  /* 0x000000d12300780c */ /* 0x000fe40004fa1670 */
[----:B------:R-:W-:-:S02]  /*db20*/  F2FP.SATFINITE.E5M2.F32.PACK_AB_MERGE_C R9, RZ, R3, RZ ;  /* 0x00000003ff09723e */ /* 0x000fc400048060ff */
[----:B------:R-:W-:-:S03]  /*db30*/  F2FP.SATFINITE.E5M2.F32.PACK_AB_MERGE_C R11, RZ, R4, RZ ;  /* 0x00000004ff0b723e */ /* 0x000fc600048060ff */
[----:B------:R1:W-:Y:S04]  /*db40*/  @!P6 STG.E.U8 desc[UR18][R24.64+0xc9], R9 ;  /* 0x0000c9091800e986 */ /* 0x0003e8000c101112 */
[----:B------:R-:W-:Y:S01]  /*db50*/  @!P3 STG.E.U8 desc[UR18][R26.64+0xc8], R11 ;  /* 0x0000c80b1a00b986 */ /* 0x000fe2000c101112 */
[----:B------:R-:W-:-:S03]  /*db60*/  FMUL R0, R220, UR20 ;  /* 0x00000014dc007c20 */ /* 0x000fc60008400000 */
[----:B------:R-:W3:Y:S02]  /*db70*/  LDL.LU R220, [R1+0x34] ;  /* 0x0000340001dc7983 */ /* 0x000ee40000300800 */
[----:B0-----:R-:W-:Y:S01]  /*db80*/  F2FP.SATFINITE.E5M2.F32.PACK_AB_MERGE_C R7, RZ, R0, RZ ;  /* 0x00000000ff07723e */ /* 0x001fe200048060ff */
[----:B------:R-:W-:Y:S02]  /*db90*/  FMUL R2, R221, UR20 ;  /* 0x00000014dd027c20 */ /* 0x000fe40008400000 */
[----:B------:R-:W3:Y:S03]  /*dba0*/  LDL.LU R221, [R1+0x38] ;  /* 0x0000380001dd7983 */ /* 0x000ee60000300800 */
[----:B-1----:R-:W-:Y:S01]  /*dbb0*/  F2FP.SATFINITE.E5M2.F32.PACK_AB_MERGE_C R5, RZ, R2, RZ ;  /* 0x00000002ff05723e */ /* 0x002fe200048060ff */
[----:B------:R-:W-:Y:S04]  /*dbc0*/  @!P4 STG.E.U8 desc[UR18][R26.64+0xc9], R7 ;  /* 0x0000c9071a00c986 */ /* 0x000fe8000c101112 */
[----:B------:R0:W-:Y:S01]  /*dbd0*/  @!P5 STG.E.U8 desc[UR18][R24.64+0xd0], R5 ;  /* 0x0000d0051800d986 */ /* 0x0001e2000c101112 */
[----:B------:R-:W-:-:S03]  /*dbe0*/  FMUL R3, R223, UR20 ;  /* 0x00000014df037c20 */ /* 0x000fc60008400000 */
[----:B------:R-:W3:Y:S02]  /*dbf0*/  LDL.LU R223, [R1+0x3c] ;  /* 0x00003c0001df7983 */ /* 0x000ee40000300800 */
[----:B------:R-:W-:Y:S01]  /*dc00*/  F2FP.SATFINITE.E5M2.F32.PACK_AB_MERGE_C R9, RZ, R3, RZ ;  /* 0x00000003ff09723e */ /* 0x000fe200048060ff */
[----:B----4-:R-:W-:Y:S02]  /*dc10*/  FMUL R0, R222, UR20 ;  /* 0x00000014de007c20 */ /* 0x010fe40008400000 */
[----:B------:R-:W4:Y:S03]  /*dc20*/  LDL.LU R222, [R1+0x40] ;  /* 0x0000400001de7983 */ /* 0x000f260000300800 */
[----:B------:R-:W-:Y:S01]  /*dc30*/  F2FP.SATFINITE.E5M2.F32.PACK_AB_MERGE_C R13, RZ, R0, RZ ;  /* 0x00000000ff0d723e */ /* 0x000fe200048060ff */
[----:B--2---:R-:W-:Y:S02]  /*dc40*/  FMUL R2, R224, UR20 ;  /* 0x00000014e0027c20 */ /* 0x004fe40008400000 */
[----:B------:R-:W2:Y:S01]  /*dc50*/  LDL.LU R224, [R1+0x44] ;  /* 0x0000440001e07983 */ /* 0x000ea20000300800 */
[----:B---3--:R-:W-:-:S03]  /*dc60*/  FMUL R0, R225, UR20 ;  /* 0x00000014e1007c20 */ /* 0x008fc60008400000 */
[----:B------:R-:W3:Y:S01]  /*dc70*/  LDL.LU R225, [R1+0x48] ;  /* 0x0000480001e17983 */ /* 0x000ee20000300800 */
[----:B------:R-:W-:Y:S01]  /*dc80*/  FMUL R3, R226, UR20 ;  /* 0x00000014e2037c20 */ /* 0x000fe20008400000 */
[----:B0-----:R-:W-:Y:S02]  /*dc90*/  F2FP.SATFINITE.E5M2.F32.PACK_AB_MERGE_C R5, RZ, R0, RZ ;  /* 0x00000000ff05723e */ /* 0x001fe400048060ff */
[----:B------:R-:W3:Y:S01]  /*dca0*/  LDL.LU R226, [R1+0x4c] ;  /* 0x00004c0001e27983 */ /* 0x000ee20000300800 */
[----:B------:R-:W-:-:S03]  /*dcb0*/  FMUL R0, R227, UR20 ;  /* 0x00000014e3007c20 */ /* 0x000fc60008400000 */
[----:B------:R-:W3:Y:S01]  /*dcc0*/  LDL.LU R227, [R1+0x50] ;  /* 0x0000500001e37983 */ /* 0x000ee20000300800 */
[C---:B------:R-:W-:Y:S02]  /*dcd0*/  ISETP.LT.OR P6, PT, R35.reuse, 0xd2, !P1 ;  /* 0x000000d22300780c */ /* 0x040fe40004fc1670 */
[C---:B------:R-:W-:Y:S01]  /*dce0*/  ISETP.LT.OR P4, PT, R35.reuse, 0xd2, !P0 ;  /* 0x000000d22300780c */ /* 0x040fe20004781670 */
[----:B------:R-:W3:Y:S01]  /*dcf0*/  LDL.LU R218, [R1+0x54] ;  /* 0x0000540001da7983 */ /* 0x000ee20000300800 */
[C---:B------:R-:W-:Y:S02]  /*dd00*/  ISETP.LT.OR P3, PT, R35.reuse, 0xd1, !P0 ;  /* 0x000000d12300780c */ /* 0x040fe40004761670 */
[----:B------:R-:W-:Y:S02]  /*dd10*/  ISETP.LT.OR P5, PT, R35, 0xd9, !P1 ;  /* 0x000000d92300780c */ /* 0x000fe40004fa1670 */
[----:B------:R-:W-:Y:S02]  /*dd20*/  F2FP.SATFINITE.E5M2.F32.PACK_AB_MERGE_C R7, RZ, R2, RZ ;  /* 0x00000002ff07723e */ /* 0x000fe400048060ff */
[----:B------:R-:W-:-:S03]  /*dd30*/  F2FP.SATFINITE.E5M2.F32.PACK_AB_MERGE_C R11, RZ, R0, RZ ;  /* 0x00000000ff0b723e */ /* 0x000fc600048060ff */
[----:B------:R0:W-:Y:S01]  /*dd40*/  @!P6 STG.E.U8 desc[UR18][R24.64+0xd1], R9 ;  /* 0x0000d1091800e986 */ /* 0x0001e2000c101112 */
[----:B------:R-:W-:-:S03]  /*dd50*/  ISETP.LT.OR P6, PT, R35, 0xda, !P1 ;  /* 0x000000da2300780c */ /* 0x000fc60004fc1670 */
[----:B------:R-:W-:Y:S01]  /*dd60*/  @!P4 STG.E.U8 desc[UR18][R26.64+0xd1], R7 ;  /* 0x0000d1071a00c986 */ /* 0x000fe2000c101112 */
[----:B------:R-:W-:-:S03]  /*dd70*/  ISETP.LT.OR P4, PT, R35, 0xda, !P0 ;  /* 0x000000da2300780c */ /* 0x000fc60004781670 */
[----:B------:R-:W-:Y:S01]  /*dd80*/  @!P3 STG.E.U8 desc[UR18][R26.64+0xd0], R13 ;  /* 0x0000d00d1a00b986 */ /* 0x000fe2000c101112 */
[----:B0-----:R-:W-:-:S03]  /*dd90*/  F2FP.SATFINITE.E5M2.F32.PACK_AB_MERGE_C R9, RZ, R3, RZ ;  /* 0x00000003ff09723e */ /* 0x001fc600048060ff */
[----:B------:R0:W-:Y:S04]  /*dda0*/  @!P5 STG.E.U8 desc[UR18][R24.64+0xd8], R5 ;  /* 0x0000d8051800d986 */ /* 0x0001e8000c101112 */
[----:B------:R1:W-:Y:S01]  /*ddb0*/  @!P6 STG.E.U8 desc[UR18][R24.64+0xd9], R9 ;  /* 0x0000d9091800e986 */ /* 0x0003e2000c101112 */
[----:B------:R-:W-:-:S03]  /*ddc0*/  FMUL R0, R220, UR20 ;  /* 0x00000014dc007c20 */ /* 0x000fc60008400000 */
[----:B------:R-:W3:Y:S02]  /*ddd0*/  LDL.LU R220, [R1+0x58] ;  /* 0x0000580001dc7983 */ /* 0x000ee40000300800 */
[----:B0-----:R-:W-:Y:S01]  /*dde0*/  F2FP.SATFINITE.E5M2.F32.PACK_AB_MERGE_C R5, RZ, R0, RZ ;  /* 0x00000000ff05723e */ /* 0x001fe200048060ff */
[----:B------:R-:W-:Y:S02]  /*ddf0*/  FMUL R2, R221, UR20 ;  /* 0x00000014dd027c20 */ /* 0x000fe40008400000 */
[----:B------:R-:W3:Y:S03]  /*de00*/  LDL.LU R221, [R1+0x5c] ;  /* 0x00005c0001dd7983 */ /* 0x000ee60000300800 */
[----:B------:R-:W-:Y:S01]  /*de10*/  F2FP.SATFINITE.E5M2.F32.PACK_AB_MERGE_C R7, RZ, R2, RZ ;  /* 0x00000002ff07723e */ /* 0x000fe200048060ff */
[----:B------:R0:W-:Y:S01]  /*de20*/  @!P4 STG.E.U8 desc[UR18][R26.64+0xd9], R5 ;  /* 0x0000d9051a00c986 */ /* 0x0001e2000c101112 */
[----:B------:R-:W-:-:S03]  /*de30*/  FMUL R3, R223, UR20 ;  /* 0x00000014df037c20 */ /* 0x000fc60008400000 */
[----:B------:R-:W3:Y:S02]  /*de40*/  LDL.LU R223, [R1+0x60] ;  /* 0x0000600001df7983 */ /* 0x000ee40000300800 */
[----:B-1----:R-:W-:Y:S01]  /*de50*/  F2FP.SATFINITE.E5M2.F32.PACK_AB_MERGE_C R9, RZ, R3, RZ ;  /* 0x00000003ff09723e */ /* 0x002fe200048060ff */
[----:B----4-:R-:W-:Y:S02]  /*de60*/  FMUL R4, R222, UR20 ;  /* 0x00000014de047c20 */ /* 0x010fe40008400000 */
[----:B------:R-:W4:Y:S01]  /*de70*/  LDL.LU R222, [R1+0x64] ;  /* 0x0000640001de7983 */ /* 0x000f220000300800 */
[----:B--2---:R-:W-:-:S03]  /*de80*/  FMUL R0, R224, UR20 ;  /* 0x00000014e0007c20 */ /* 0x004fc60008400000 */
[----:B------:R-:W2:Y:S01]  /*de90*/  LDL.LU R224, [R1+0x68] ;  /* 0x0000680001e07983 */ /* 0x000ea20000300800 */
[----:B---3--:R-:W-:Y:S01]  /*dea0*/  FMUL R2, R225, UR20 ;  /* 0x00000014e1027c20 */ /* 0x008fe20008400000 */
[----:B0-----:R-:W-:Y:S02]  /*deb0*/  F2FP.SATFINITE.E5M2.F32.PACK_AB_MERGE_C R5, RZ, R0, RZ ;  /* 0x00000000ff05723e */ /* 0x001fe400048060ff */
[----:B------:R-:W3:Y:S01]  /*dec0*/  LDL.LU R225, [R1+0x6c] ;  /* 0x00006c0001e17983 */ /* 0x000ee20000300800 */
[----:B------:R-:W-:-:S03]  /*ded0*/  FMUL R3, R226, UR20 ;  /* 0x00000014e2037c20 */ /* 0x000fc60008400000 */
[----:B------:R-:W3:Y:S01]  /*dee0*/  LDL.LU R226, [R1+0x70] ;  /* 0x0000700001e27983 */ /* 0x000ee20000300800 */
[----:B------:R-:W-:-:S03]  /*def0*/  FMUL R0, R227, UR20 ;  /* 0x00000014e3007c20 */ /* 0x000fc60008400000 */
[----:B------:R-:W3:Y:S01]  /*df00*/  LDL.LU R227, [R1+0x74] ;  /* 0x0000740001e37983 */ /* 0x000ee20000300800 */
[C---:B------:R-:W-:Y:S02]  /*df10*/  ISETP.LT.OR P3, PT, R35.reuse, 0xd9, !P0 ;  /* 0x000000d92300780c */ /* 0x040fe40004761670 */
[C---:B------:R-:W-:Y:S02]  /*df20*/  ISETP.LT.OR P5, PT, R35.reuse, 0xe1, !P1 ;  /* 0x000000e12300780c */ /* 0x040fe40004fa1670 */
[C---:B------:R-:W-:Y:S02]  /*df30*/  ISETP.LT.OR P6, PT, R35.reuse, 0xe2, !P1 ;  /* 0x000000e22300780c */ /* 0x040fe40004fc1670 */
[----:B------:R-:W-:-:S07]  /*df40*/  ISETP.LT.OR P4, PT, R35, 0xe2, !P0 ;  /* 0x000000e22300780c */ /* 0x000fce0004781670 */
[----:B------:R-:W-:Y:S01]  /*df50*/  @!P3 STG.E.U8 desc[UR18][R26.64+0xd8], R11 ;  /* 0x0000d80b1a00b986 */ /* 0x000fe2000c101112 */
[----:B------:R-:W-:-:S03]  /*df60*/  ISETP.LT.OR P3, PT, R35, 0xe1, !P0 ;  /* 0x000000e12300780c */ /* 0x000fc60004761670 */
[----:B------:R0:W-:Y:S01]  /*df70*/  @!P5 STG.E.U8 desc[UR18][R24.64+0xe0], R7 ;  /* 0x0000e0071800d986 */ /* 0x0001e2000c101112 */
[----:B------:R-:W-:-:S03]  /*df80*/  ISETP.LT.OR P5, PT, R35, 0xe9, !P1 ;  /* 0x000000e92300780c */ /* 0x000fc60004fa1670 */
[----:B------:R1:W-:Y:S01]  /*df90*/  @!P6 STG.E.U8 desc[UR18][R24.64+0xe1], R9 ;  /* 0x0000e1091800e986 */ /* 0x0003e2000c101112 */
[----:B------:R-:W-:Y:S02]  /*dfa0*/  ISETP.LT.OR P6, PT, R35, 0xea, !P1 ;  /* 0x000000ea2300780c */ /* 0x000fe40004fc1670 */
[----:B------:R-:W-:Y:S01]  /*dfb0*/  F2FP.SATFINITE.E5M2.F32.PACK_AB_MERGE_C R13, RZ, R4, RZ ;  /* 0x00000004ff0d723e */ /* 0x000fe200048060ff */
[----:B------:R1:W-:Y:S01]  /*dfc0*/  @!P4 STG.E.U8 desc[UR18][R26.64+0xe1], R5 ;  /* 0x0000e1051a00c986 */ /* 0x0003e2000c101112 */
[----:B0-----:R-:W-:-:S03]  /*dfd0*/  F2FP.SATFINITE.E5M2.F32.PACK_AB_MERGE_C R7, RZ, R2, RZ ;  /* 0x00000002ff07723e */ /* 0x001fc600048060ff */
[----:B------:R-:W-:Y:S01]  /*dfe0*/  @!P3 STG.E.U8 desc[UR18][R26.64+0xe0], R13 ;  /* 0x0000e00d1a00b986 */ /* 0x000fe2000c101112 */
[----:B-1----:R-:W-:-:S03]  /*dff0*/  F2FP.SATFINITE.E5M2.F32.PACK_AB_MERGE_C R9, RZ, R3, RZ ;  /* 0x00000003ff09723e */ /* 0x002fc600048060ff */
[----:B------:R0:W-:Y:S01]  /*e000*/  @!P5 STG.E.U8 desc[UR18][R24.64+0xe8], R7 ;  /* 0x0000e8071800d986 */ /* 0x0001e2000c101112 */
[C---:B------:R-:W-:Y:S02]  /*e010*/  ISETP.LT.OR P3, PT, R35.reuse, 0xe9, !P0 ;  /* 0x000000e92300780c */ /* 0x040fe40004761670 */
[C---:B------:R-:W-:Y:S01]  /*e020*/  ISETP.LT.OR P4, PT, R35.reuse, 0xea, !P0 ;  /* 0x000000ea2300780c */ /* 0x040fe20004781670 */
[----:B------:R1:W-:Y:S01]  /*e030*/  @!P6 STG.E.U8 desc[UR18][R24.64+0xe9], R9 ;  /* 0x0000e9091800e986 */ /* 0x0003e2000c101112 */
[C---:B------:R-:W-:Y:S01]  /*e040*/  ISETP.LT.OR P5, PT, R35.reuse, 0xf1, !P1 ;  /* 0x000000f12300780c */ /* 0x040fe20004fa1670 */
[----:B------:R-:W-:Y:S01]  /*e050*/  FMUL R2, R218, UR20 ;  /* 0x00000014da027c20 */ /* 0x000fe20008400000 */
[----:B------:R-:W-:Y:S02]  /*e060*/  ISETP.LT.OR P6, PT, R35, 0xf2, !P1 ;  /* 0x000000f22300780c */ /* 0x000fe40004fc1670 */
[----:B------:R-:W-:Y:S02]  /*e070*/  F2FP.SATFINITE.E5M2.F32.PACK_AB_MERGE_C R11, RZ, R0, RZ ;  /* 0x00000000ff0b723e */ /* 0x000fe400048060ff */
[----:B------:R-:W-:-:S03]  /*e080*/  F2FP.SATFINITE.E5M2.F32.PACK_AB_MERGE_C R5, RZ, R2, RZ ;  /* 0x00000002ff05723e */ /* 0x000fc600048060ff */
[----:B------:R-:W-:Y:S01]  /*e090*/  @!P3 STG.E.U8 desc[UR18][R26.64+0xe8], R11 ;  /* 0x0000e80b1a00b986 */ /* 0x000fe2000c101112 */
[----:B------:R-:W-:-:S03]  /*e0a0*/  ISETP.LT.OR P3, PT, R35, 0xf1, !P0 ;  /* 0x000000f12300780c */ /* 0x000fc60004761670 */
[----:B------:R-:W-:Y:S01]  /*e0b0*/  @!P4 STG.E.U8 desc[UR18][R26.64+0xe9], R5 ;  /* 0x0000e9051a00c986 */ /* 0x000fe2000c101112 */
[C---:B------:R-:W-:Y:S02]  /*e0c0*/  ISETP.LT.OR P4, PT, R35.reuse, 0xf9, !P1 ;  /* 0x000000f92300780c */ /* 0x040fe40004f81670 */
[----:B------:R-:W-:Y:S01]  /*e0d0*/  ISETP.LT.OR P1, PT, R35, 0xfa, !P1 ;  /* 0x000000fa2300780c */ /* 0x000fe20004f21670 */
[----:B------:R-:W-:-:S05]  /*e0e0*/  FMUL R0, R220, UR20 ;  /* 0x00000014dc007c20 */ /* 0x000fca0008400000 */
[----:B0-----:R-:W-:-:S05]  /*e0f0*/  F2FP.SATFINITE.E5M2.F32.PACK_AB_MERGE_C R7, RZ, R0, RZ ;  /* 0x00000000ff07723e */ /* 0x001fca00048060ff */
[----:B------:R0:W-:Y:S01]  /*e100*/  @!P5 STG.E.U8 desc[UR18][R24.64+0xf0], R7 ;  /* 0x0000f0071800d986 */ /* 0x0001e2000c101112 */
[----:B------:R-:W-:-:S05]  /*e110*/  FMUL R3, R221, UR20 ;  /* 0x00000014dd037c20 */ /* 0x000fca0008400000 */
[----:B-1----:R-:W-:Y:S02]  /*e120*/  F2FP.SATFINITE.E5M2.F32.PACK_AB_MERGE_C R9, RZ, R3, RZ ;  /* 0x00000003ff09723e */ /* 0x002fe400048060ff */
[----:B------:R-:W-:-:S03]  /*e130*/  ISETP.LT.OR P5, PT, R35, 0xf2, !P0 ;  /* 0x000000f22300780c */ /* 0x000fc600047a1670 */
[----:B------:R1:W-:Y:S01]  /*e140*/  @!P6 STG.E.U8 desc[UR18][R24.64+0xf1], R9 ;  /* 0x0000f1091800e986 */ /* 0x0003e2000c101112 */
[C---:B------:R-:W-:Y:S02]  /*e150*/  ISETP.LT.OR P6, PT, R35.reuse, 0xf9, !P0 ;  /* 0x000000f92300780c */ /* 0x040fe400047c1670 */
[----:B------:R-:W-:Y:S01]  /*e160*/  ISETP.LT.OR P0, PT, R35, 0xfa, !P0 ;  /* 0x000000fa2300780c */ /* 0x000fe20004701670 */
[----:B------:R-:W-:-:S05]  /*e170*/  FMUL R0, R223, UR20 ;  /* 0x00000014df007c20 */ /* 0x000fca0008400000 */
[----:B------:R-:W-:-:S05]  /*e180*/  F2FP.SATFINITE.E5M2.F32.PACK_AB_MERGE_C R13, RZ, R0, RZ ;  /* 0x00000000ff0d723e */ /* 0x000fca00048060ff */
[----:B------:R0:W-:Y:S01]  /*e190*/  @!P3 STG.E.U8 desc[UR18][R26.64+0xf0], R13 ;  /* 0x0000f00d1a00b986 */ /* 0x0001e2000c101112 */
[----:B----4-:R-:W-:Y:S01]  /*e1a0*/  FMUL R0, R222, UR20 ;  /* 0x00000014de007c20 */ /* 0x010fe20008400000 */
[----:B--2---:R-:W-:Y:S01]  /*e1b0*/  FMUL R2, R224, UR20 ;  /* 0x00000014e0027c20 */ /* 0x004fe20008400000 */
[----:B---3--:R-:W-:-:S03]  /*e1c0*/  FMUL R3, R225, UR20 ;  /* 0x00000014e1037c20 */ /* 0x008fc60008400000 */
[----:B0-----:R-:W-:Y:S01]  /*e1d0*/  F2FP.SATFINITE.E5M2.F32.PACK_AB_MERGE_C R7, RZ, R0, RZ ;  /* 0x00000000ff07723e */ /* 0x001fe200048060ff */
[----:B------:R-:W-:Y:S01]  /*e1e0*/  FMUL R4, R226, UR20 ;  /* 0x00000014e2047c20 */ /* 0x000fe20008400000 */
[----:B------:R-:W-:Y:S01]  /*e1f0*/  FMUL R5, R227, UR20 ;  /* 0x00000014e3057c20 */ /* 0x000fe20008400000 */
[----:B-1----:R-:W-:Y:S02]  /*e200*/  F2FP.SATFINITE.E5M2.F32.PACK_AB_MERGE_C R9, RZ, R2, RZ ;  /* 0x00000002ff09723e */ /* 0x002fe400048060ff */
[----:B------:R-:W-:Y:S02]  /*e210*/  F2FP.SATFINITE.E5M2.F32.PACK_AB_MERGE_C R3, RZ, R3, RZ ;  /* 0x00000003ff03723e */ /* 0x000fe400048060ff */
[----:B------:R-:W-:Y:S02]  /*e220*/  F2FP.SATFINITE.E5M2.F32.PACK_AB_MERGE_C R11, RZ, R4, RZ ;  /* 0x00000004ff0b723e */ /* 0x000fe400048060ff */
[----:B------:R-:W-:Y:S01]  /*e230*/  F2FP.SATFINITE.E5M2.F32.PACK_AB_MERGE_C R5, RZ, R5, RZ ;  /* 0x00000005ff05723e */ /* 0x000fe200048060ff */
[----:B------:R0:W-:Y:S04]  /*e240*/  @!P5 STG.E.U8 desc[UR18][R26.64+0xf1], R7 ;  /* 0x0000f1071a00d986 */ /* 0x0001e8000c101112 */
[----:B------:R0:W-:Y:S04]  /*e250*/  @!P4 STG.E.U8 desc[UR18][R24.64+0xf8], R9 ;  /* 0x0000f8091800c986 */ /* 0x0001e8000c101112 */
[----:B------:R0:W-:Y:S04]  /*e260*/  @!P1 STG.E.U8 desc[UR18][R24.64+0xf9], R3 ;  /* 0x0000f90318009986 */ /* 0x0001e8000c101112 */
[----:B------:R0:W-:Y:S04]  /*e270*/  @!P6 STG.E.U8 desc[UR18][R26.64+0xf8], R11 ;  /* 0x0000f80b1a00e986 */ /* 0x0001e8000c101112 */
[----:B------:R0:W-:Y:S02]  /*e280*/  @!P0 STG.E.U8 desc[UR18][R26.64+0xf9], R5 ;  /* 0x0000f9051a008986 */ /* 0x0001e4000c101112 */
.L_x_290:
[----:B------:R-:W-:Y:S05]  /*e290*/  BSYNC B0 ;  /* 0x0000000000007941 */ /* 0x000fea0003800000 */
.L_x_32:
[----:B0-----:R-:W2:Y:S04]  /*e2a0*/  LDL.LU R3, [R1+0x78] ;  /* 0x0000780001037983 */ /* 0x001ea80000300800 */
[----:B-----5:R-:W2:Y:S01]  /*e2b0*/  LDL.LU R2, [R1+0x7c] ;  /* 0x00007c0001027983 */ /* 0x020ea20000300800 */
[----:B------:R-:W-:Y:S01]  /*e2c0*/  ULDC UR6, c[0x0][0xc] ;  /* 0x0000030000067ab9 */ /* 0x000fe20000000800 */
[----:B------:R-:W-:Y:S01]  /*e2d0*/  ULDC UR7, c[0x0][0x10] ;  /* 0x0000040000077ab9 */ /* 0x000fe20000000800 */
[----:B------:R-:W2:Y:S01]  /*e2e0*/  LDC R5, c[0x0][0x14] ;  /* 0x00000500ff057b82 */ /* 0x000ea20000000800 */
[----:B------:R-:W-:Y:S01]  /*e2f0*/  UIMAD.WIDE.U32 UR6, UR6, UR7, URZ ;  /* 0x00000007060672a5 */ /* 0x000fe2000f8e003f */
[----:B------:R-:W-:Y:S01]  /*e300*/  PRMT R0, RZ, 0x7610, R0 ;  /* 0x00007610ff007816 */ /* 0x000fe20000000000 */
[----:B------:R-:W-:-:S04]  /*e310*/  UMOV UR22, 0xffffffff ;  /* 0xffffffff00167882 */ /* 0x000fc80000000000 */
[----:B--2---:R-:W-:-:S04]  /*e320*/  IMAD.WIDE.U32 R2, R5, UR6, R2 ;  /* 0x0000000605027c25 */ /* 0x004fc8000f8e0002 */
[----:B------:R-:W-:Y:S01]  /*e330*/  IMAD R5, R5, UR7, RZ ;  /* 0x0000000705057c24 */ /* 0x000fe2000f8e02ff */
[----:B------:R-:W-:Y:S01]  /*e340*/  ULDC.64 UR6, c[0x0][0x650] ;  /* 0x0001940000067ab9 */ /* 0x000fe20000000a00 */
[----:B------:R-:W-:Y:S01]  /*e350*/  IMAD.MOV.U32 R19, RZ, RZ, R2 ;  /* 0x000000ffff137224 */ /* 0x000fe200078e0002 */
[----:B------:R-:W-:Y:S01]  /*e360*/  ISETP.GE.U32.AND P0, PT, R2, UR6, PT ;  /* 0x0000000602007c0c */ /* 0x000fe2000bf06070 */
[----:B------:R-:W-:Y:S02]  /*e370*/  IMAD.IADD R22, R3, 0x1, R5 ;  /* 0x0000000103167824 */ /* 0x000fe400078e0205 */
[----:B------:R-:W-:-:S03]  /*e380*/  IMAD.MOV.U32 R2, RZ, RZ, -0x1 ;  /* 0xffffffffff027424 */ /* 0x000fc600078e00ff */
[----:B------:R0:W-:Y:S01]  /*e390*/  STL [R1+0x78], R22 ;  /* 0x0000781601007387 */ /* 0x0001e20000100800 */
[----:B------:R-:W-:-:S03]  /*e3a0*/  ISETP.GE.U32.AND.EX P0, PT, R22, UR7, PT, P0 ;  /* 0x0000000716007c0c */ /* 0x000fc6000bf06100 */
[----:B------:R0:W-:Y:S04]  /*e3b0*/  STL [R1+0x7c], R19 ;  /* 0x00007c1301007387 */ /* 0x0001e80000100800 */
[----:B------:R0:W-:Y:S06]  /*e3c0*/  STL [R1+0x80], R2 ;  /* 0x0000800201007387 */ /* 0x0001ec0000100800 */
[----:B------:R-:W-:Y:S05]  /*e3d0*/  @P0 BRA `(.L_x_291) ;  /* 0x00000004006c0947 */ /* 0x000fea0003800000 */
[----:B------:R-:W2:Y:S01]  /*e3e0*/  S2R R14, SR_CTAID.X ;  /* 0x00000000000e7919 */ /* 0x000ea20000002500 */
[----:B------:R-:W5:Y:S01]  /*e3f0*/  LDC.64 R8, c[0x0][0x628] ;  /* 0x00018a00ff087b82 */ /* 0x000f620000000a00 */
[----:B------:R-:W-:Y:S01]  /*e400*/  ULDC UR6, c[0x0][0x150] ;  /* 0x0000540000067ab9 */ /* 0x000fe20000000800 */
[----:B------:R-:W-:Y:S01]  /*e410*/  IMAD.MOV.U32 R6, RZ, RZ, R19 ;  /* 0x000000ffff067224 */ /* 0x000fe200078e0013 */
[----:B------:R-:W0:Y:S01]  /*e420*/  S2R R16, SR_CTAID.Y ;  /* 0x0000000000107919 */ /* 0x000e220000002600 */
[----:B------:R-:W-:-:S04]  /*e430*/  IMAD.MOV.U32 R7, RZ, RZ, R22 ;  /* 0x000000ffff077224 */ /* 0x000fc800078e0016 */
[----:B------:R-:W0:Y:S08]  /*e440*/  LDC R17, c[0x0][0x144] ;  /* 0x00005100ff117b82 */ /* 0x000e300000000800 */
[----:B------:R-:W0:Y:S08]  /*e450*/  LDC R10, c[0x0][0x630] ;  /* 0x00018c00ff0a7b82 */ /* 0x000e300000000800 */
[----:B------:R-:W0:Y:S01]  /*e460*/  LDC.64 R12, c[0x0][0x620] ;  /* 0x00018800ff0c7b82 */ /* 0x000e220000000a00 */
[----:B-----5:R-:W-:-:S04]  /*e470*/  ISETP.NE.U32.AND P0, PT, R8, RZ, PT ;  /* 0x000000ff0800720c */ /* 0x020fc80003f05070 */
[----:B------:R-:W-:Y:S02]  /*e480*/  ISETP.NE.AND.EX P0, PT, R9, RZ, PT, P0 ;  /* 0x000000ff0900720c */ /* 0x000fe40003f05300 */
[----:B--2---:R-:W-:-:S05]  /*e490*/  I2FP.F32.U32 R0, R14 ;  /* 0x0000000e00007245 */ /* 0x004fca0000201000 */
[----:B------:R-:W-:-:S04]  /*e4a0*/  FMUL R0, R0, UR6 ;  /* 0x0000000600007c20 */ /* 0x000fc80008400000 */
[----:B------:R2:W0:Y:S02]  /*e4b0*/  F2I.U32.TRUNC.NTZ R15, R0 ;  /* 0x00000000000f7305 */ /* 0x000424000020f000 */
[----:B------:R-:W-:Y:S05]  /*e4c0*/  @!P0 BRA `(.L_x_292) ;  /* 0x0000000000288947 */ /* 0x000fea0003800000 */
[----:B--2---:R-:W2:Y:S02]  /*e4d0*/  LDC R0, c[0x0][0x634] ;  /* 0x00018d00ff007b82 */ /* 0x004ea40000000800 */
[----:B--2---:R-:W-:-:S05]  /*e4e0*/  IADD3 R7, P0, R19, R0, RZ ;  /* 0x0000000013077210 */ /* 0x004fca0007f1e0ff */
[----:B------:R-:W-:-:S04]  /*e4f0*/  IMAD.X R11, RZ, RZ, R22, P0 ;  /* 0x000000ffff0b7224 */ /* 0x000fc800000e0616 */
[----:B0-----:R-:W-:-:S04]  /*e500*/  IMAD.WIDE.U32 R2, R11, R8, RZ ;  /* 0x000000080b027225 */ /* 0x001fc800078e00ff */
[----:B------:R-:W-:-:S04]  /*e510*/  IMAD.WIDE.U32 R4, P0, R7, R9, R2 ;  /* 0x0000000907047225 */ /* 0x000fc80007800002 */
[----:B------:R-:W-:-:S04]  /*e520*/  IMAD.WIDE.U32 R2, R7, R8, RZ ;  /* 0x0000000807027225 */ /* 0x000fc800078e00ff */
[----:B------:R-:W-:Y:S01]  /*e530*/  IMAD.X R7, RZ, RZ, RZ, P0 ;  /* 0x000000ffff077224 */ /* 0x000fe200000e06ff */
[----:B------:R-:W-:Y:S01]  /*e540*/  IADD3 RZ, P0, R3, R4, RZ ;  /* 0x0000000403ff7210 */ /* 0x000fe20007f1e0ff */
[----:B------:R-:W-:-:S04]  /*e550*/  IMAD.MOV.U32 R6, RZ, RZ, R5 ;  /* 0x000000ffff067224 */ /* 0x000fc800078e0005 */
[----:B------:R-:W-:-:S08]  /*e560*/  IMAD.WIDE.U32.X R6, R11, R9, R6, P0 ;  /* 0x000000090b067225 */ /* 0x000fd000000e0406 */
.L_x_292:
[-CC-:B0-----:R-:W-:Y:S01]  /*e570*/  SHF.R.U64 R24, R6, R10.reuse, R7.reuse ;  /* 0x0000000a06187219 */ /* 0x181fe20000001207 */
[----:B------:R-:W0:Y:S01]  /*e580*/  LDC.64 R20, c[0x0][0x640] ;  /* 0x00019000ff147b82 */ /* 0x000e220000000a00 */
[----:B--2---:R-:W-:Y:S01]  /*e590*/  SHF.R.U32.HI R0, RZ, R10, R7 ;  /* 0x0000000aff007219 */ /* 0x004fe20000011607 */
[----:B------:R-:W-:Y:S01]  /*e5a0*/  IMAD.MOV.U32 R2, RZ, RZ, R19 ;  /* 0x000000ffff027224 */ /* 0x000fe200078e0013 */
[----:B------:R-:W-:Y:S01]  /*e5b0*/  IADD3 R5, P0, RZ, -R24, RZ ;  /* 0x80000018ff057210 */ /* 0x000fe20007f1e0ff */
[----:B------:R-:W-:Y:S01]  /*e5c0*/  IMAD.MOV R15, RZ, RZ, -R15 ;  /* 0x000000ffff0f7224 */ /* 0x000fe200078e0a0f */
[----:B------:R-:W-:Y:S01]  /*e5d0*/  ULDC UR6, c[0x0][0x154] ;  /* 0x0000550000067ab9 */ /* 0x000fe20000000800 */
[----:B------:R-:W-:Y:S02]  /*e5e0*/  IMAD.MOV.U32 R7, RZ, RZ, 0x1 ;  /* 0x00000001ff077424 */ /* 0x000fe400078e00ff */
[----:B------:R-:W2:Y:S01]  /*e5f0*/  LDC R4, c[0x0][0x618] ;  /* 0x00018600ff047b82 */ /* 0x000ea20000000800 */
[----:B------:R-:W-:-:S02]  /*e600*/  IMAD.X R3, RZ, RZ, ~R0, P0 ;  /* 0x000000ffff037224 */ /* 0x000fc400000e0e00 */
[----:B------:R-:W-:Y:S02]  /*e610*/  IMAD R15, R17, R15, R14 ;  /* 0x0000000f110f7224 */ /* 0x000fe400078e020e */
[-C--:B------:R-:W-:Y:S02]  /*e620*/  IMAD R0, R3, R12.reuse, RZ ;  /* 0x0000000c03007224 */ /* 0x080fe400078e02ff */
[----:B------:R-:W-:Y:S01]  /*e630*/  IMAD.MOV.U32 R3, RZ, RZ, R22 ;  /* 0x000000ffff037224 */ /* 0x000fe200078e0016 */
[----:B------:R-:W5:Y:S01]  /*e640*/  LDC R6, c[0x0][0x608] ;  /* 0x00018200ff067b82 */ /* 0x000f620000000800 */
[----:B------:R-:W-:-:S04]  /*e650*/  IMAD.WIDE.U32 R2, R5, R12, R2 ;  /* 0x0000000c05027225 */ /* 0x000fc800078e0002 */
[----:B------:R-:W-:-:S03]  /*e660*/  IMAD R5, R5, R13, R0 ;  /* 0x0000000d05057224 */ /* 0x000fc600078e0200 */
[----:B------:R-:W1:Y:S01]  /*e670*/  LDC R18, c[0x0][0x658] ;  /* 0x00019600ff127b82 */ /* 0x000e620000000800 */
[----:B------:R-:W-:Y:S01]  /*e680*/  I2FP.F32.U32 R0, R16 ;  /* 0x0000001000007245 */ /* 0x000fe20000201000 */
[----:B------:R-:W-:Y:S01]  /*e690*/  IMAD.IADD R3, R3, 0x1, R5 ;  /* 0x0000000103037824 */ /* 0x000fe200078e0205 */
[----:B0-----:R-:W-:Y:S01]  /*e6a0*/  ISETP.NE.U32.AND P0, PT, R20, RZ, PT ;  /* 0x000000ff1400720c */ /* 0x001fe20003f05070 */
[----:B------:R-:W-:Y:S02]  /*e6b0*/  IMAD.MOV.U32 R5, RZ, RZ, -0x1 ;  /* 0xffffffffff057424 */ /* 0x000fe400078e00ff */
[----:B------:R-:W-:Y:S02]  /*e6c0*/  FMUL R0, R0, UR6 ;  /* 0x0000000600007c20 */ /* 0x000fe40008400000 */
[----:B------:R-:W0:Y:S01]  /*e6d0*/  LDC R13, c[0x0][0x148] ;  /* 0x00005200ff0d7b82 */ /* 0x000e220000000800 */
[----:B--2---:R-:W-:Y:S01]  /*e6e0*/  SHF.R.U64 R10, R2, R4, R3 ;  /* 0x00000004020a7219 */ /* 0x004fe20000001203 */
[----:B------:R2:W0:Y:S01]  /*e6f0*/  F2I.U32.TRUNC.NTZ R12, R0 ;  /* 0x00000000000c7305 */ /* 0x000422000020f000 */
[----:B------:R-:W-:-:S02]  /*e700*/  ISETP.NE.AND.EX P0, PT, R21, RZ, PT, P0 ;  /* 0x000000ff1500720c */ /* 0x000fc40003f05300 */
[----:B------:R-:W-:-:S03]  /*e710*/  SHF.R.U32.HI R3, RZ, R4, R3 ;  /* 0x00000004ff037219 */ /* 0x000fc60000011603 */
[----:B------:R-:W0:Y:S01]  /*e720*/  LDC R14, c[0x0][0x600] ;  /* 0x00018000ff0e7b82 */ /* 0x000e220000000800 */
[-CC-:B-----5:R-:W-:Y:S02]  /*e730*/  SHF.R.U64 R8, R10, R6.reuse, R3.reuse ;  /* 0x000000060a087219 */ /* 0x1a0fe40000001203 */
[----:B------:R-:W-:-:S05]  /*e740*/  SHF.R.U32.HI R3, RZ, R6, R3 ;  /* 0x00000006ff037219 */ /* 0x000fca0000011603 */
[----:B------:R-:W0:Y:S01]  /*e750*/  LDC R19, c[0x0][0x648] ;  /* 0x00019200ff137b82 */ /* 0x000e220000000800 */
[-CC-:B-1----:R-:W-:Y:S02]  /*e760*/  SHF.R.U64 R11, R8, R18.reuse, R3.reuse ;  /* 0x00000012080b7219 */ /* 0x182fe40000001203 */
[-C--:B------:R-:W-:Y:S02]  /*e770*/  SHF.L.U32 R5, R5, R18.reuse, RZ ;  /* 0x0000001205057219 */ /* 0x080fe400000006ff */
[-C--:B------:R-:W-:Y:S01]  /*e780*/  SHF.R.U32.HI R3, RZ, R18.reuse, R3 ;  /* 0x00000012ff037219 */ /* 0x080fe20000011603 */
[----:B------:R-:W-:Y:S01]  /*e790*/  IMAD.MOV.U32 R2, RZ, RZ, R11 ;  /* 0x000000ffff027224 */ /* 0x000fe200078e000b */
[----:B------:R-:W-:Y:S01]  /*e7a0*/  SHF.L.U32 R34, R7, R18, RZ ;  /* 0x0000001207227219 */ /* 0x000fe200000006ff */
[----:B------:R-:W1:Y:S01]  /*e7b0*/  LDC R22, c[0x0][0x638] ;  /* 0x00018e00ff167b82 */ /* 0x000e620000000800 */
[----:B------:R-:W-:-:S07]  /*e7c0*/  LOP3.LUT R17, RZ, R5, RZ, 0x33, !PT ;  /* 0x00000005ff117212 */ /* 0x000fce00078e33ff */
[----:B------:R-:W0:Y:S01]  /*e7d0*/  LDC R23, c[0x0][0x610] ;  /* 0x00018400ff177b82 */ /* 0x000e220000000800 */
[----:B--2---:R-:W-:Y:S05]  /*e7e0*/  @!P0 BRA `(.L_x_293) ;  /* 0x0000000000288947 */ /* 0x004fea0003800000 */
[----:B------:R-:W2:Y:S02]  /*e7f0*/  LDC R0, c[0x0][0x64c] ;  /* 0x00019300ff007b82 */ /* 0x000ea40000000800 */
[----:B--2---:R-:W-:-:S05]  /*e800*/  IADD3 R7, P0, R11, R0, RZ ;  /* 0x000000000b077210 */ /* 0x004fca0007f1e0ff */
        /* <DEDUP_REMOVED lines=8> */
.L_x_293:
[----:B0-----:R-:W-:Y:S01]  /*e890*/  SHF.R.U64 R0, R2, R19, R3 ;  /* 0x0000001302007219 */ /* 0x001fe20000001203 */
[----:B------:R-:W-:Y:S01]  /*e8a0*/  VIADD R3, R14, 0xffffffff ;  /* 0xffffffff0e037836 */ /* 0x000fe20000000000 */
[----:B------:R-:W-:Y:S01]  /*e8b0*/  LOP3.LUT R5, R8, R17, RZ, 0xc0, !PT ;  /* 0x0000001108057212 */ /* 0x000fe200078ec0ff */
[----:B------:R-:W-:Y:S01]  /*e8c0*/  IMAD.MOV R12, RZ, RZ, -R12 ;  /* 0x000000ffff0c7224 */ /* 0x000fe200078e0a0c */
[----:B------:R-:W-:Y:S01]  /*e8d0*/  R2UR UR22, R24 ;  /* 0x00000000181672ca */ /* 0x000fe200000e0000 */
[----:B------:R-:W-:Y:S01]  /*e8e0*/  IMAD.MOV R2, RZ, RZ, -R0 ;  /* 0x000000ffff027224 */ /* 0x000fe200078e0a00 */
[----:B------:R-:W-:Y:S01]  /*e8f0*/  LOP3.LUT R3, R10, R3, RZ, 0xc0, !PT ;  /* 0x000000030a037212 */ /* 0x000fe200078ec0ff */
[----:B------:R-:W-:Y:S02]  /*e900*/  IMAD R34, R34, R0, R5 ;  /* 0x0000000022227224 */ /* 0x000fe400078e0205 */
[----:B------:R-:W-:Y:S02]  /*e910*/  @P2 IMAD R15, R13, R12, R16 ;  /* 0x0000000c0d0f2224 */ /* 0x000fe400078e0210 */
[----:B-1----:R-:W-:-:S02]  /*e920*/  IMAD R0, R2, R22, R11 ;  /* 0x0000001602007224 */ /* 0x002fc400078e020b */
[----:B------:R-:W-:Y:S02]  /*e930*/  IMAD R34, R34, R23, R15 ;  /* 0x0000001722227224 */ /* 0x000fe400078e020f */
[----:B------:R-:W-:Y:S02]  /*e940*/  IMAD R3, R0, R14, R3 ;  /* 0x0000000e00037224 */ /* 0x000fe400078e0203 */
[----:B------:R-:W-:-:S03]  /*e950*/  IMAD.MOV.U32 R0, RZ, RZ, 0x1 ;  /* 0x00000001ff007424 */ /* 0x000fc600078e00ff */
[----:B------:R-:W-:Y:S02]  /*e960*/  SEL R2, R3, R34, !P2 ;  /* 0x0000002203027207 */ /* 0x000fe40005000000 */
[----:B------:R-:W-:-:S03]  /*e970*/  SEL R34, R34, R3, !P2 ;  /* 0x0000000322227207 */ /* 0x000fc60005000000 */
[----:B------:R2:W-:Y:S04]  /*e980*/  STL [R1+0x80], R2 ;  /* 0x0000800201007387 */ /* 0x0005e80000100800 */
.L_x_291:
[----:B------:R0:W-:Y:S01]  /*e990*/  STL [R1+0x84], R34 ;  /* 0x0000842201007387 */ /* 0x0001e20000100800 */
[----:B------:R-:W-:-:S13]  /*e9a0*/  LOP3.LUT P0, RZ, R0, 0xff, RZ, 0xc0, !PT ;  /* 0x000000ff00ff7812 */ /* 0x000fda000780c0ff */
[----:B0-----:R-:W-:Y:S05]  /*e9b0*/  @P0 BRA `(.L_x_294) ;  /* 0xffffff2800140947 */ /* 0x001fea000383ffff */
[----:B------:R-:W-:Y:S05]  /*e9c0*/  EXIT ;  /* 0x000000000000794d */ /* 0x000fea0003800000 */
.L_x_4:
[----:B------:R-:W2:Y:S01]  /*e9d0*/  LDL R16, [R1+0x7c] ;  /* 0x00007c0001107983 */ /* 0x000ea20000100800 */
[----:B------:R-:W-:-:S03]  /*e9e0*/  ULDC.64 UR4, c[0x0][0x650] ;  /* 0x0001940000047ab9 */ /* 0x000fc60000000a00 */
[----:B------:R-:W3:Y:S01]  /*e9f0*/  LDL R17, [R1+0x78] ;  /* 0x0000780001117983 */ /* 0x000ee20000100800 */
[----:B------:R-:W-:Y:S01]  /*ea00*/  PRMT R4, RZ, 0x7610, R4 ;  /* 0x00007610ff047816 */ /* 0x000fe20000000004 */
[----:B------:R-:W-:Y:S02]  /*ea10*/  IMAD.MOV.U32 R5, RZ, RZ, -0x1 ;  /* 0xffffffffff057424 */ /* 0x000fe400078e00ff */
[----:B------:R-:W-:Y:S02]  /*ea20*/  IMAD.MOV.U32 R6, RZ, RZ, -0x1 ;  /* 0xffffffffff067424 */ /* 0x000fe400078e00ff */
[----:B------:R-:W-:Y:S01]  /*ea30*/  IMAD.MOV.U32 R11, RZ, RZ, -0x1 ;  /* 0xffffffffff0b7424 */ /* 0x000fe200078e00ff */
[----:B--2---:R-:W-:-:S04]  /*ea40*/  ISETP.GE.U32.AND P0, PT, R16, UR4, PT ;  /* 0x0000000410007c0c */ /* 0x004fc8000bf06070 */
[----:B---3--:R-:W-:-:S13]  /*ea50*/  ISETP.GE.U32.AND.EX P0, PT, R17, UR5, PT, P0 ;  /* 0x0000000511007c0c */ /* 0x008fda000bf06100 */
[----:B------:R-:W-:Y:S05]  /*ea60*/  @P0 BRA `(.L_x_295) ;  /* 0x00000004005c0947 */ /* 0x000fea0003800000 */
        /* <DEDUP_REMOVED lines=18> */
.L_x_296:
[-CC-:B------:R-:W-:Y:S01]  /*eb90*/  SHF.R.U64 R11, R8, R12.reuse, R9.reuse ;  /* 0x0000000c080b7219 */ /* 0x180fe20000001209 */
[----:B------:R-:W0:Y:S01]  /*eba0*/  LDC.64 R20, c[0x0][0x640] ;  /* 0x00019000ff147b82 */ /* 0x000e220000000a00 */
[----:B------:R-:W-:Y:S01]  /*ebb0*/  SHF.R.U32.HI R3, RZ, R12, R9 ;  /* 0x0000000cff037219 */ /* 0x000fe20000011609 */
[----:B------:R-:W-:Y:S01]  /*ebc0*/  ULDC UR4, c[0x0][0x150] ;  /* 0x0000540000047ab9 */ /* 0x000fe20000000800 */
[----:B------:R-:W-:Y:S01]  /*ebd0*/  IADD3 R7, P0, RZ, -R11, RZ ;  /* 0x8000000bff077210 */ /* 0x000fe20007f1e0ff */
[----:B------:R-:W-:Y:S01]  /*ebe0*/  IMAD.MOV.U32 R4, RZ, RZ, R16 ;  /* 0x000000ffff047224 */ /* 0x000fe200078e0010 */
[----:B------:R-:W-:Y:S01]  /*ebf0*/  I2FP.F32.U32 R6, R2 ;  /* 0x0000000200067245 */ /* 0x000fe20000201000 */
[----:B------:R-:W-:Y:S02]  /*ec00*/  IMAD.MOV.U32 R5, RZ, RZ, R17 ;  /* 0x000000ffff057224 */ /* 0x000fe400078e0011 */
[----:B------:R-:W1:Y:S01]  /*ec10*/  LDC R10, c[0x0][0x618] ;  /* 0x00018600ff0a7b82 */ /* 0x000e620000000800 */
[----:B------:R-:W-:-:S02]  /*ec20*/  IMAD.X R3, RZ, RZ, ~R3, P0 ;  /* 0x000000ffff037224 */ /* 0x000fc400000e0e03 */
[----:B------:R-:W-:Y:S01]  /*ec30*/  FMUL R9, R6, UR4 ;  /* 0x0000000406097c20 */ /* 0x000fe20008400000 */
[----:B------:R-:W-:Y:S01]  /*ec40*/  IMAD.WIDE.U32 R4, R7, R14, R4 ;  /* 0x0000000e07047225 */ /* 0x000fe200078e0004 */
[----:B------:R-:W-:-:S03]  /*ec50*/  ULDC UR4, c[0x0][0x154] ;  /* 0x0000550000047ab9 */ /* 0x000fc60000000800 */
[----:B------:R-:W-:Y:S01]  /*ec60*/  IMAD R6, R3, R14, RZ ;  /* 0x0000000e03067224 */ /* 0x000fe200078e02ff */
[----:B------:R-:W2:Y:S01]  /*ec70*/  LDC R13, c[0x0][0x144] ;  /* 0x00005100ff0d7b82 */ /* 0x000ea20000000800 */
[----:B------:R-:W3:Y:S02]  /*ec80*/  F2I.U32.TRUNC.NTZ R9, R9 ;  /* 0x0000000900097305 */ /* 0x000ee4000020f000 */
[----:B------:R-:W-:Y:S02]  /*ec90*/  IMAD R3, R7, R15, R6 ;  /* 0x0000000f07037224 */ /* 0x000fe400078e0206 */
[----:B------:R-:W-:Y:S02]  /*eca0*/  IMAD.MOV.U32 R6, RZ, RZ, -0x1 ;  /* 0xffffffffff067424 */ /* 0x000fe400078e00ff */
[----:B------:R-:W-:Y:S01]  /*ecb0*/  IMAD.IADD R3, R5, 0x1, R3 ;  /* 0x0000000105037824 */ /* 0x000fe200078e0203 */
[----:B------:R-:W4:Y:S01]  /*ecc0*/  LDC R12, c[0x0][0x608] ;  /* 0x00018200ff0c7b82 */ /* 0x000f220000000800 */
[----:B------:R-:W-:-:S02]  /*ecd0*/  I2FP.F32.U32 R5, R0 ;  /* 0x0000000000057245 */ /* 0x000fc40000201000 */
[----:B0-----:R-:W-:-:S03]  /*ece0*/  ISETP.NE.U32.AND P0, PT, R20, RZ, PT ;  /* 0x000000ff1400720c */ /* 0x001fc60003f05070 */
[----:B------:R-:W-:Y:S01]  /*ecf0*/  FMUL R5, R5, UR4 ;  /* 0x0000000405057c20 */ /* 0x000fe20008400000 */
[----:B------:R-:W-:Y:S01]  /*ed00*/  ISETP.NE.AND.EX P0, PT, R21, RZ, PT, P0 ;  /* 0x000000ff1500720c */ /* 0x000fe20003f05300 */
[----:B------:R-:W0:Y:S01]  /*ed10*/  LDC R7, c[0x0][0x658] ;  /* 0x00019600ff077b82 */ /* 0x000e220000000800 */
[-C--:B-1----:R-:W-:Y:S01]  /*ed20*/  SHF.R.U64 R8, R4, R10.reuse, R3 ;  /* 0x0000000a04087219 */ /* 0x082fe20000001203 */
[----:B---3--:R-:W-:Y:S01]  /*ed30*/  IMAD.MOV R4, RZ, RZ, -R9 ;  /* 0x000000ffff047224 */ /* 0x008fe200078e0a09 */
[----:B------:R-:W-:Y:S02]  /*ed40*/  SHF.R.U32.HI R3, RZ, R10, R3 ;  /* 0x0000000aff037219 */ /* 0x000fe40000011603 */
[----:B------:R1:W3:Y:S03]  /*ed50*/  F2I.U32.TRUNC.NTZ R10, R5 ;  /* 0x00000005000a7305 */ /* 0x0002e6000020f000 */
[----:B------:R-:W1:Y:S01]  /*ed60*/  LDC R17, c[0x0][0x148] ;  /* 0x00005200ff117b82 */ /* 0x000e620000000800 */
[----:B--2---:R-:W-:-:S02]  /*ed70*/  IMAD R19, R13, R4, R2 ;  /* 0x000000040d137224 */ /* 0x004fc400078e0202 */
[----:B------:R-:W-:-:S05]  /*ed80*/  IMAD.MOV.U32 R4, RZ, RZ, 0x1 ;  /* 0x00000001ff047424 */ /* 0x000fca00078e00ff */
[----:B------:R-:W2:Y:S01]  /*ed90*/  LDC R14, c[0x0][0x600] ;  /* 0x00018000ff0e7b82 */ /* 0x000ea20000000800 */
[-CC-:B----4-:R-:W-:Y:S02]  /*eda0*/  SHF.R.U64 R13, R8, R12.reuse, R3.reuse ;  /* 0x0000000c080d7219 */ /* 0x190fe40000001203 */
[----:B------:R-:W-:-:S05]  /*edb0*/  SHF.R.U32.HI R2, RZ, R12, R3 ;  /* 0x0000000cff027219 */ /* 0x000fca0000011603 */
[----:B------:R-:W4:Y:S01]  /*edc0*/  LDC R16, c[0x0][0x648] ;  /* 0x00019200ff107b82 */ /* 0x000f220000000800 */
[-CC-:B0-----:R-:W-:Y:S02]  /*edd0*/  SHF.R.U64 R15, R13, R7.reuse, R2.reuse ;  /* 0x000000070d0f7219 */ /* 0x181fe40000001202 */
[-C--:B------:R-:W-:Y:S02]  /*ede0*/  SHF.L.U32 R6, R6, R7.reuse, RZ ;  /* 0x0000000706067219 */ /* 0x080fe400000006ff */
[-C--:B------:R-:W-:Y:S01]  /*edf0*/  SHF.R.U32.HI R3, RZ, R7.reuse, R2 ;  /* 0x00000007ff037219 */ /* 0x080fe20000011602 */
[----:B------:R-:W-:Y:S01]  /*ee00*/  IMAD.MOV.U32 R2, RZ, RZ, R15 ;  /* 0x000000ffff027224 */ /* 0x000fe200078e000f */
[----:B------:R-:W-:Y:S01]  /*ee10*/  SHF.L.U32 R12, R4, R7, RZ ;  /* 0x00000007040c7219 */ /* 0x000fe200000006ff */
[----:B------:R-:W0:Y:S01]  /*ee20*/  LDC R18, c[0x0][0x638] ;  /* 0x00018e00ff127b82 */ /* 0x000e220000000800 */
[----:B------:R-:W-:-:S07]  /*ee30*/  LOP3.LUT R22, RZ, R6, RZ, 0x33, !PT ;  /* 0x00000006ff167212 */ /* 0x000fce00078e33ff */
        /* <DEDUP_REMOVED lines=12> */
.L_x_297:
[----:B----4-:R-:W-:Y:S01]  /*ef00*/  SHF.R.U64 R3, R2, R16, R3 ;  /* 0x0000001002037219 */ /* 0x010fe20000001203 */
[----:B--2---:R-:W-:Y:S01]  /*ef10*/  VIADD R5, R14, 0xffffffff ;  /* 0xffffffff0e057836 */ /* 0x004fe20000000000 */
[----:B------:R-:W-:Y:S01]  /*ef20*/  LOP3.LUT R2, R13, R22, RZ, 0xc0, !PT ;  /* 0x000000160d027212 */ /* 0x000fe200078ec0ff */
[----:B------:R-:W-:Y:S02]  /*ef30*/  IMAD.MOV R10, RZ, RZ, -R10 ;  /* 0x000000ffff0a7224 */ /* 0x000fe400078e0a0a */
[----:B------:R-:W-:Y:S02]  /*ef40*/  IMAD.MOV R4, RZ, RZ, -R3 ;  /* 0x000000ffff047224 */ /* 0x000fe400078e0a03 */
[----:B------:R-:W-:Y:S01]  /*ef50*/  IMAD R2, R12, R3, R2 ;  /* 0x000000030c027224 */ /* 0x000fe200078e0202 */
[----:B------:R-:W-:Y:S01]  /*ef60*/  LOP3.LUT R3, R8, R5, RZ, 0xc0, !PT ;  /* 0x0000000508037212 */ /* 0x000fe200078ec0ff */
[----:B------:R-:W-:Y:S02]  /*ef70*/  @P2 IMAD R19, R17, R10, R0 ;  /* 0x0000000a11132224 */ /* 0x000fe400078e0200 */
[----:B0-----:R-:W-:-:S02]  /*ef80*/  IMAD R0, R4, R18, R15 ;  /* 0x0000001204007224 */ /* 0x001fc400078e020f */
[----:B------:R-:W-:Y:S02]  /*ef90*/  IMAD R5, R2, R23, R19 ;  /* 0x0000001702057224 */ /* 0x000fe400078e0213 */
[----:B------:R-:W-:Y:S02]  /*efa0*/  IMAD R0, R0, R14, R3 ;  /* 0x0000000e00007224 */ /* 0x000fe400078e0203 */
[----:B------:R-:W-:-:S03]  /*efb0*/  IMAD.MOV.U32 R4, RZ, RZ, 0x1 ;  /* 0x00000001ff047424 */ /* 0x000fc600078e00ff */
[----:B------:R-:W-:Y:S02]  /*efc0*/  SEL R6, R0, R5, !P2 ;  /* 0x0000000500067207 */ /* 0x000fe40005000000 */
[----:B------:R-:W-:-:S07]  /*efd0*/  SEL R5, R5, R0, !P2 ;  /* 0x0000000005057207 */ /* 0x000fce0005000000 */
.L_x_295:
[----:B------:R-:W-:-:S08]  /*efe0*/  NOP ;  /* 0x0000000000007918 */ /* 0x000fd00000000000 */
[----:B------:R-:W0:-:S00]  /*eff0*/  USETMAXREG.DEALLOC.CTAPOOL 0x28 ;  /* 0x00000028000079c8 */ /* 0x000e0000080e0500 */
[----:B------:R-:W-:-:S13]  /*f000*/  ISETP.NE.AND P0, PT, RZ, UR8, PT ;  /* 0x00000008ff007c0c */ /* 0x000fda000bf05270 */
[----:B------:R-:W-:Y:S05]  /*f010*/  @P0 EXIT ;  /* 0x000000000000094d */ /* 0x000fea0003800000 */
[----:B0-----:R-:W-:Y:S01]  /*f020*/  LOP3.LUT P0, RZ, R4, 0xff, RZ, 0xc0, !PT ;  /* 0x000000ff04ff7812 */ /* 0x001fe2000780c0ff */
[----:B------:R-:W-:Y:S02]  /*f030*/  IMAD.MOV.U32 R0, RZ, RZ, 0x1 ;  /* 0x00000001ff007424 */ /* 0x000fe400078e00ff */
[----:B------:R-:W-:-:S10]  /*f040*/  IMAD.MOV.U32 R8, RZ, RZ, RZ ;  /* 0x000000ffff087224 */ /* 0x000fd400078e00ff */
[----:B------:R-:W-:Y:S05]  /*f050*/  @!P0 BRA `(.L_x_298) ;  /* 0x0000000c00508947 */ /* 0x000fea0003800000 */
[----:B------:R-:W0:Y:S01]  /*f060*/  S2R R2, SR_TID.X ;  /* 0x0000000000027919 */ /* 0x000e220000002100 */
[----:B------:R-:W-:Y:S01]  /*f070*/  ULDC UR4, c[0x0][0x28c] ;  /* 0x0000a30000047ab9 */ /* 0x000fe20000000800 */
[----:B------:R-:W-:Y:S01]  /*f080*/  ULDC UR6, c[0x0][0x658] ;  /* 0x0001960000067ab9 */ /* 0x000fe20000000800 */
[----:B------:R-:W-:Y:S01]  /*f090*/  UIADD3 UR10, UR4, 0x1f, URZ ;  /* 0x0000001f040a7890 */ /* 0x000fe2000fffe03f */
[----:B------:R-:W-:Y:S01]  /*f0a0*/  BSSY B0, `(.L_x_298) ;  /* 0x00000cf000007945 */ /* 0x000fe20003800000 */
[----:B------:R-:W-:Y:S01]  /*f0b0*/  UMOV UR7, 0xffffffff ;  /* 0xffffffff00077882 */ /* 0x000fe20000000000 */
[----:B------:R-:W-:Y:S01]  /*f0c0*/  ULDC UR5, c[0x0][0x600] ;  /* 0x0001800000057ab9 */ /* 0x000fe20000000800 */
[----:B------:R-:W-:Y:S01]  /*f0d0*/  UMOV UR9, 0x1 ;  /* 0x0000000100097882 */ /* 0x000fe20000000000 */
[----:B------:R-:W-:Y:S01]  /*f0e0*/  USHF.L.U32 UR7, UR7, UR6, URZ ;  /* 0x0000000607077299 */ /* 0x000fe2000800063f */
[----:B------:R-:W-:Y:S01]  /*f0f0*/  IMAD.MOV.U32 R9, RZ, RZ, 0x1 ;  /* 0x00000001ff097424 */ /* 0x000fe200078e00ff */
[----:B------:R-:W-:Y:S01]  /*f100*/  UIADD3 UR4, UR5, -0x1, URZ ;  /* 0xffffffff05047890 */ /* 0x000fe2000fffe03f */
[----:B------:R-:W-:Y:S01]  /*f110*/  IMAD.MOV.U32 R0, RZ, RZ, 0x1 ;  /* 0x00000001ff007424 */ /* 0x000fe200078e00ff */
[----:B------:R-:W-:Y:S01]  /*f120*/  USHF.R.S32.HI UR11, URZ, 0x1f, UR10 ;  /* 0x0000001f3f0b7899 */ /* 0x000fe2000801140a */
[----:B------:R-:W-:Y:S01]  /*f130*/  IMAD.MOV.U32 R8, RZ, RZ, RZ ;  /* 0x000000ffff087224 */ /* 0x000fe200078e00ff */
[----:B------:R-:W-:Y:S01]  /*f140*/  ULDC UR8, c[0x0][0xc] ;  /* 0x0000030000087ab9 */ /* 0x000fe20000000800 */
[----:B------:R-:W-:-:S02]  /*f150*/  USHF.L.U32 UR5, UR9, UR6, URZ ;  /* 0x0000000609057299 */ /* 0x000fc4000800063f */
[----:B------:R-:W-:Y:S01]  /*f160*/  ULEA.HI UR11, UR11, UR10, URZ, 0x5 ;  /* 0x0000000a0b0b7291 */ /* 0x000fe2000f8f283f */
[----:B------:R-:W-:Y:S01]  /*f170*/  ULDC UR9, c[0x0][0x10] ;  /* 0x0000040000097ab9 */ /* 0x000fe20000000800 */
[----:B------:R-:W-:Y:S02]  /*f180*/  ULOP3.LUT UR6, URZ, UR7, URZ, 0x33, !UPT ;  /* 0x000000073f067292 */ /* 0x000fe4000f8e333f */
[----:B------:R-:W-:Y:S01]  /*f190*/  UIMAD.WIDE.U32 UR8, UR8, UR9, URZ ;  /* 0x00000009080872a5 */ /* 0x000fe2000f8e003f */
[----:B------:R-:W-:Y:S01]  /*f1a0*/  ULDC UR7, c[0x0][0x14] ;  /* 0x0000050000077ab9 */ /* 0x000fe20000000800 */
[----:B------:R-:W-:Y:S02]  /*f1b0*/  USHF.R.S32.HI UR20, URZ, 0x5, UR11 ;  /* 0x000000053f147899 */ /* 0x000fe4000801140b */
[----:B------:R-:W-:Y:S02]  /*f1c0*/  UIMAD.WIDE.U32 UR22, UR8, UR7, URZ ;  /* 0x00000007081672a5 */ /* 0x000fe4000f8e003f */
[----:B------:R-:W-:-:S02]  /*f1d0*/  UIMAD UR18, UR9, UR7, URZ ;  /* 0x00000007091272a4 */ /* 0x000fc4000f8e023f */
[----:B------:R-:W-:Y:S01]  /*f1e0*/  ULOP3.LUT UR26, UR13, 0x2, URZ, 0xfc, !UPT ;  /* 0x000000020d1a7892 */ /* 0x000fe2000f8efc3f */
[C---:B0-----:R-:W-:Y:S01]  /*f1f0*/  LOP3.LUT P3, RZ, R2.reuse, 0x7f, RZ, 0xc0, !PT ;  /* 0x0000007f02ff7812 */ /* 0x041fe2000786c0ff */
[----:B------:R-:W-:Y:S01]  /*f200*/  UIADD3 UR18, UR23, UR18, URZ ;  /* 0x0000001217127290 */ /* 0x000fe2000fffe03f */
[----:B------:R-:W-:Y:S01]  /*f210*/  LOP3.LUT P0, RZ, R2, 0x1f, RZ, 0xc0, !PT ;  /* 0x0000001f02ff7812 */ /* 0x000fe2000780c0ff */
[----:B------:R-:W-:Y:S01]  /*f220*/  UIADD3 UR27, UR20, 0x1, URZ ;  /* 0x00000001141b7890 */ /* 0x000fe2000fffe03f */
[----:B------:R-:W-:Y:S02]  /*f230*/  ULDC.64 UR24, c[0x0][0x198] ;  /* 0x0000660000187ab9 */ /* 0x000fe40000000a00 */
[----:B------:R-:W-:-:S13]  /*f240*/  PLOP3.LUT P0, PT, P0, P3, PT, 0x8a, 0x0 ;  /* 0x000000000000781c */ /* 0x000fda0000707172 */
.L_x_310:
[----:B------:R-:W-:-:S03]  /*f250*/  UMOV UR7, 0xffffffff ;  /* 0xffffffff00077882 */ /* 0x000fc60000000000 */
[----:B------:R-:W-:Y:S05]  /*f260*/  BRA.DIV UR7, `(.L_x_299) ;  /* 0x0000001607c07947 */ /* 0x000fea000b800000 */
[----:B------:R-:W-:-:S13]  /*f270*/  ELECT P1, URZ, PT ;  /* 0x00000000003f782f */ /* 0x000fda0003820000 */
.L_x_335:
[----:B------:R-:W0:Y:S01]  /*f280*/  LDC R2, c[0x0][0x28c] ;  /* 0x0000a300ff027b82 */ /* 0x000e220000000800 */
[----:B------:R-:W-:Y:S01]  /*f290*/  BSSY B1, `(.L_x_300) ;  /* 0x0000038000017945 */ /* 0x000fe20003800000 */
[----:B0-----:R-:W-:-:S13]  /*f2a0*/  ISETP.LT.OR P1, PT, R2, 0x1, !P1 ;  /* 0x000000010200780c */ /* 0x001fda0004f21670 */
[----:B------:R-:W-:Y:S05]  /*f2b0*/  @P1 BRA `(.L_x_301) ;  /* 0x0000000000d41947 */ /* 0x000fea0003800000 */
[----:B------:R-:W-:Y:S02]  /*f2c0*/  IMAD.SHL.U32 R6, R6, 0x100, RZ ;  /* 0x0000010006067824 */ /* 0x000fe400078e00ff */
[----:B------:R-:W-:Y:S02]  /*f2d0*/  IMAD.SHL.U32 R7, R5, 0x80, RZ ;  /* 0x0000008005077824 */ /* 0x000fe400078e00ff */
[----:B------:R-:W-:Y:S02]  /*f2e0*/  IMAD.MOV.U32 R12, RZ, RZ, RZ ;  /* 0x000000ffff0c7224 */ /* 0x000fe400078e00ff */
[----:B------:R-:W-:Y:S02]  /*f2f0*/  IMAD.U32 R14, RZ, RZ, UR27 ;  /* 0x0000001bff0e7e24 */ /* 0x000fe4000f8e00ff */
[----:B------:R-:W-:Y:S02]  /*f300*/  IMAD.MOV.U32 R2, RZ, RZ, R0 ;  /* 0x000000ffff027224 */ /* 0x000fe400078e0000 */
[----:B------:R-:W-:-:S07]  /*f310*/  IMAD.MOV.U32 R3, RZ, RZ, R8 ;  /* 0x000000ffff037224 */ /* 0x000fce00078e0008 */
.L_x_305:
[----:B------:R-:W0:Y:S01]  /*f320*/  S2R R5, SR_CgaCtaId ;  /* 0x0000000000057919 */ /* 0x000e220000008800 */
[----:B------:R-:W-:-:S04]  /*f330*/  MOV R4, 0x400 ;  /* 0x0000040000047802 */ /* 0x000fc80000000f00 */
[----:B0-----:R-:W-:Y:S02]  /*f340*/  LEA R10, R5, R4, 0x18 ;  /* 0x00000004050a7211 */ /* 0x001fe400078ec0ff */
[----:B------:R-:W-:Y:S01]  /*f350*/  SHF.L.U32 R4, R2, 0x1f, RZ ;  /* 0x0000001f02047819 */ /* 0x000fe200000006ff */
[----:B------:R-:W0:Y:S02]  /*f360*/  @!P3 LDC R5, c[0x0][0x500] ;  /* 0x00014000ff05bb82 */ /* 0x000e240000000800 */
[----:B------:R-:W-:-:S04]  /*f370*/  IMAD R13, R3, 0x8, R10 ;  /* 0x00000008030d7824 */ /* 0x000fc800078e020a */
[----:B------:R-:W1:Y:S02]  /*f380*/  SYNCS.PHASECHK.TRANS64.TRYWAIT P1, [R13+URZ+0x90], R4 ;  /* 0x000090040d0075a7 */ /* 0x000e64000802017f */
[----:B-1----:R-:W-:Y:S05]  /*f390*/  @!P1 BRA `(.L_x_302) ;  /* 0x0000001400949947 */ /* 0x002fea0003800000 */
.L_x_336:
[----:B------:R-:W-:Y:S01]  /*f3a0*/  UPRMT UR7, UR26, 0x9910, URZ ;  /* 0x000099101a077896 */ /* 0x000fe2000800003f */
[----:B0-----:R0:W-:Y:S03]  /*f3b0*/  @!P3 SYNCS.ARRIVE.TRANS64 RZ, [R13+URZ], R5 ;  /* 0x000000050dffb9a7 */ /* 0x0011e6000800003f */
[----:B------:R-:W-:-:S06]  /*f3c0*/  UISETP.NE.AND UP0, UPT, UR7, 0x2, UPT ;  /* 0x000000020700788c */ /* 0x000fcc000bf05270 */
[----:B------:R-:W-:-:S13]  /*f3d0*/  PLOP3.LUT P1, PT, PT, PT, UP0, 0x80, 0x0 ;  /* 0x000000000000781c */ /* 0x000fda0003f2f008 */
[----:B0-----:R-:W-:Y:S05]  /*f3e0*/  @P1 BRA `(.L_x_303) ;  /* 0x0000000000041947 */ /* 0x001fea0003800000 */
[----:B------:R-:W-:Y:S01]  /*f3f0*/  BPT.TRAP 0x1 ;  /* 0x000000040000795c */ /* 0x000fe20000300000 */
.L_x_303:
[----:B------:R-:W-:Y:S05]  /*f400*/  @P0 BRA `(.L_x_304) ;  /* 0x0000000000040947 */ /* 0x000fea0003800000 */
[----:B------:R-:W-:Y:S01]  /*f410*/  BPT.TRAP 0x1 ;  /* 0x000000040000795c */ /* 0x000fe20000300000 */
.L_x_304:
[--C-:B-1----:R-:W-:Y:S01]  /*f420*/  IMAD R4, R3, 0x1000, R10.reuse ;  /* 0x0000100003047824 */ /* 0x102fe200078e020a */
[----:B------:R-:W-:Y:S01]  /*f430*/  R2UR UR9, R13 ;  /* 0x000000000d0972ca */ /* 0x000fe200000e0000 */
[----:B------:R-:W-:Y:S01]  /*f440*/  IMAD R10, R3, 0x2000, R10 ;  /* 0x00002000030a7824 */ /* 0x000fe200078e020a */
[----:B------:R-:W-:Y:S01]  /*f450*/  UIADD3 UR14, UP0, UR24, 0xf0, URZ ;  /* 0x000000f0180e7890 */ /* 0x000fe2000ff1e03f */
[----:B------:R-:W-:Y:S01]  /*f460*/  VIADD R14, R14, 0xffffffff ;  /* 0xffffffff0e0e7836 */ /* 0x000fe20000000000 */
[----:B------:R-:W-:Y:S01]  /*f470*/  R2UR UR7, R4 ;  /* 0x00000000040772ca */ /* 0x000fe200000e0000 */
[----:B------:R-:W-:Y:S01]  /*f480*/  UIADD3 UR28, UP1, UR24, 0x1f0, URZ ;  /* 0x000001f0181c7890 */ /* 0x000fe2000ff3e03f */
[----:B------:R-:W-:Y:S01]  /*f490*/  R2UR UR8, R10 ;  /* 0x000000000a0872ca */ /* 0x000fe200000e0000 */
[----:B------:R-:W-:Y:S01]  /*f4a0*/  UIADD3.X UR15, URZ, UR25, URZ, UP0, !UPT ;  /* 0x000000193f0f7290 */ /* 0x000fe200087fe43f */
[----:B------:R-:W-:Y:S01]  /*f4b0*/  R2UR UR11, R7 ;  /* 0x00000000070b72ca */ /* 0x000fe200000e0000 */
[----:B------:R-:W-:Y:S01]  /*f4c0*/  VIADD R3, R3, 0x1 ;  /* 0x0000000103037836 */ /* 0x000fe20000000000 */
[----:B------:R-:W-:Y:S01]  /*f4d0*/  R2UR UR10, R12 ;  /* 0x000000000c0a72ca */ /* 0x000fe200000e0000 */
[----:B------:R-:W-:Y:S01]  /*f4e0*/  UIADD3.X UR29, URZ, UR25, URZ, UP1, !UPT ;  /* 0x000000193f1d7290 */ /* 0x000fe20008ffe43f */
[----:B------:R-:W-:Y:S01]  /*f4f0*/  R2UR UR12, R11 ;  /* 0x000000000b0c72ca */ /* 0x000fe200000e0000 */
[----:B------:R-:W-:Y:S01]  /*f500*/  UMOV UR16, 0x0 ;  /* 0x0000000000107882 */ /* 0x000fe20000000000 */
[----:B------:R-:W-:Y:S01]  /*f510*/  R2UR UR21, R6 ;  /* 0x00000000061572ca */ /* 0x000fe200000e0000 */
[----:B------:R-:W-:Y:S01]  /*f520*/  UMOV UR17, 0x10000000 ;  /* 0x1000000000117882 */ /* 0x000fe20000000000 */
[----:B------:R-:W-:Y:S01]  /*f530*/  ISETP.GT.AND P4, PT, R14, 0x1, PT ;  /* 0x000000010e00780c */ /* 0x000fe20003f84270 */
[----:B------:R-:W-:Y:S01]  /*f540*/  UIADD3 UR7, UR7, 0x200, URZ ;  /* 0x0000020007077890 */ /* 0x000fe2000fffe03f */
[----:B------:R-:W-:Y:S01]  /*f550*/  ISETP.NE.AND P1, PT, R3, 0x12, PT ;  /* 0x000000120300780c */ /* 0x000fe20003f25270 */
[----:B------:R-:W-:Y:S01]  /*f560*/  UIADD3 UR19, UR8, 0x12200, URZ ;  /* 0x0001220008137890 */ /* 0x000fe2000fffe03f */
[----:B------:R-:W-:-:S02]  /*f570*/  VIADD R12, R12, 0x20 ;  /* 0x000000200c0c7836 */ /* 0x000fc40000000000 */
[----:B------:R-:W-:Y:S02]  /*f580*/  SEL R5, RZ, 0x1, P1 ;  /* 0x00000001ff057807 */ /* 0x000fe40000800000 */
[----:B------:R-:W-:Y:S01]  /*f590*/  UMOV UR8, UR7 ;  /* 0x0000000700087c82 */ /* 0x000fe20008000000 */
[----:B------:R-:W-:Y:S01]  /*f5a0*/  SEL R3, R3, RZ, P1 ;  /* 0x000000ff03037207 */ /* 0x000fe20000800000 */
[----:B------:R0:W-:Y:S01]  /*f5b0*/  UTMALDG.3D [UR8], [UR14], desc[UR16] ;  /* 0x000010080e0075b4 */ /* 0x0001e20008011000 */
[----:B------:R-:W-:Y:S01]  /*f5c0*/  LOP3.LUT R2, R2, R5, RZ, 0x3c, !PT ;  /* 0x0000000502027212 */ /* 0x000fe200078e3cff */
[----:B0-----:R-:W-:Y:S01]  /*f5d0*/  UMOV UR8, UR19 ;  /* 0x0000001300087c82 */ /* 0x001fe20008000000 */
[----:B------:R-:W-:Y:S02]  /*f5e0*/  UMOV UR11, UR21 ;  /* 0x00000015000b7c82 */ /* 0x000fe40008000000 */
[----:B------:R0:W-:Y:S02]  /*f5f0*/  UTMALDG.3D [UR8], [UR28], desc[UR16] ;  /* 0x000010081c0075b4 */ /* 0x0001e40008011000 */
[----:B0-----:R-:W-:Y:S05]  /*f600*/  @P4 BRA `(.L_x_305) ;  /* 0xfffffffc00444947 */ /* 0x001fea000383ffff */
.L_x_301:
[----:B------:R-:W-:Y:S05]  /*f610*/  BSYNC B1 ;  /* 0x0000000000017941 */ /* 0x000fea0003800000 */
.L_x_300:
[----:B------:R-:W2:Y:S01]  /*f620*/  LDL.LU R15, [R1+0x78] ;  /* 0x00007800010f7983 */ /* 0x000ea20000300800 */
[----:B------:R-:W-:Y:S01]  /*f630*/  LOP3.LUT P5, RZ, R9, 0xff, RZ, 0xc0, !PT ;  /* 0x000000ff09ff7812 */ /* 0x000fe200078ac0ff */
[----:B------:R-:W-:Y:S01]  /*f640*/  VIADD R8, R8, UR20 ;  /* 0x0000001408087c36 */ /* 0x000fe20008000000 */
[----:B------:R-:W-:Y:S01]  /*f650*/  ULDC.64 UR8, c[0x0][0x650] ;  /* 0x0001940000087ab9 */ /* 0x000fe20000000a00 */
[----:B------:R-:W3:Y:S01]  /*f660*/  LDL.LU R13, [R1+0x7c] ;  /* 0x00007c00010d7983 */ /* 0x000ee20000300800 */
[----:B------:R-:W-:Y:S01]  /*f670*/  IMAD.U32 R5, RZ, RZ, UR20 ;  /* 0x00000014ff057e24 */ /* 0x000fe2000f8e00ff */
[----:B------:R-:W-:Y:S01]  /*f680*/  UISETP.GE.U32.AND UP0, UPT, UR20, 0x12, UPT ;  /* 0x000000121400788c */ /* 0x000fe2000bf06070 */
[----:B------:R-:W-:Y:S01]  /*f690*/  ISETP.GT.U32.AND P1, PT, R8, 0x11, PT ;  /* 0x000000110800780c */ /* 0x000fe20003f24070 */
[----:B------:R-:W-:Y:S01]  /*f6a0*/  BSSY B1, `(.L_x_306) ;  /* 0x000006c000017945 */ /* 0x000fe20003800000 */
[----:B------:R-:W-:Y:S01]  /*f6b0*/  IMAD.MOV.U32 R6, RZ, RZ, -0x1 ;  /* 0xffffffffff067424 */ /* 0x000fe200078e00ff */
[----:B------:R-:W-:Y:S01]  /*f6c0*/  PRMT R9, RZ, 0x7610, R9 ;  /* 0x00007610ff097816 */ /* 0x000fe20000000009 */
[----:B------:R-:W-:Y:S01]  /*f6d0*/  IMAD.MOV.U32 R11, RZ, RZ, -0x1 ;  /* 0xffffffffff0b7424 */ /* 0x000fe200078e00ff */
[----:B------:R-:W-:-:S02]  /*f6e0*/  ISETP.LT.U32.AND P1, PT, R5, 0x12, P1 ;  /* 0x000000120500780c */ /* 0x000fc40000f21070 */
[----:B------:R-:W0:Y:S01]  /*f6f0*/  @P5 S2R R3, SR_CgaCtaId ;  /* 0x0000000000035919 */ /* 0x000e220000008800 */
[----:B------:R-:W-:Y:S02]  /*f700*/  @P5 MOV R2, 0x400 ;  /* 0x0000040000025802 */ /* 0x000fe40000000f00 */
[----:B------:R-:W-:Y:S02]  /*f710*/  PLOP3.LUT P4, PT, PT, PT, UP0, 0x80, 0x0 ;  /* 0x000000000000781c */ /* 0x000fe40003f8f008 */
[----:B0-----:R-:W-:Y:S01]  /*f720*/  @P5 LEA R4, R3, R2, 0x18 ;  /* 0x0000000203045211 */ /* 0x001fe200078ec0ff */
[----:B------:R-:W-:-:S03]  /*f730*/  IMAD.WIDE.U32 R2, R8, 0x38e38e39, RZ ;  /* 0x38e38e3908027825 */ /* 0x000fc600078e00ff */
[----:B------:R0:W-:Y:S02]  /*f740*/  @P5 SYNCS.ARRIVE.TRANS64.A1T0 RZ, [R4+URZ+0x138], RZ ;  /* 0x000138ff04ff59a7 */ /* 0x0001e4000810003f */
[----:B------:R-:W-:Y:S02]  /*f750*/  SHF.R.U32.HI R5, RZ, 0x2, R3 ;  /* 0x00000002ff057819 */ /* 0x000fe40000011603 */
[----:B------:R-:W-:Y:S02]  /*f760*/  SEL R3, RZ, 0x1, !P1 ;  /* 0x00000001ff037807 */ /* 0x000fe40004800000 */
[----:B------:R-:W-:Y:S01]  /*f770*/  PRMT R2, RZ, 0x7610, R2 ;  /* 0x00007610ff027816 */ /* 0x000fe20000000002 */
[----:B------:R-:W-:Y:S01]  /*f780*/  IMAD R8, R5, -0x12, R8 ;  /* 0xffffffee05087824 */ /* 0x000fe200078e0208 */
[----:B------:R-:W-:-:S04]  /*f790*/  LOP3.LUT R0, R0, R3, RZ, 0x3c, !PT ;  /* 0x0000000300007212 */ /* 0x000fc800078e3cff */
[----:B------:R-:W-:Y:S01]  /*f7a0*/  @P4 LOP3.LUT R0, R0, 0x1, R5, 0x78, !PT ;  /* 0x0000000100004812 */ /* 0x000fe200078e7805 */
[----:B------:R-:W-:Y:S01]  /*f7b0*/  IMAD.MOV.U32 R5, RZ, RZ, -0x1 ;  /* 0xffffffffff057424 */ /* 0x000fe200078e00ff */
[----:B---3--:R-:W-:-:S04]  /*f7c0*/  IADD3 R13, P5, R13, UR22, RZ ;  /* 0x000000160d0d7c10 */ /* 0x008fc8000ffbe0ff */
[----:B--2---:R-:W-:Y:S01]  /*f7d0*/  IADD3.X R15, R15, UR18, RZ, P5, !PT ;  /* 0x000000120f0f7c10 */ /* 0x004fe2000affe4ff */
[----:B------:R0:W-:Y:S01]  /*f7e0*/  STL [R1+0x7c], R13 ;  /* 0x00007c0d01007387 */ /* 0x0001e20000100800 */
[----:B------:R-:W-:-:S03]  /*f7f0*/  ISETP.GE.U32.AND P1, PT, R13, UR8, PT ;  /* 0x000000080d007c0c */ /* 0x000fc6000bf26070 */
[----:B------:R0:W-:Y:S01]  /*f800*/  STL [R1+0x78], R15 ;  /* 0x0000780f01007387 */ /* 0x0001e20000100800 */
[----:B------:R-:W-:-:S13]  /*f810*/  ISETP.GE.U32.AND.EX P1, PT, R15, UR9, PT, P1 ;  /* 0x000000090f007c0c */ /* 0x000fda000bf26110 */
[----:B0-----:R-:W-:Y:S05]  /*f820*/  @P1 BRA `(.L_x_307) ;  /* 0x00000004004c1947 */ /* 0x001fea0003800000 */
[----:B------:R-:W-:Y:S01]  /*f830*/  ULDC.64 UR8, c[0x0][0x628] ;  /* 0x00018a0000087ab9 */ /* 0x000fe20000000a00 */
[----:B------:R-:W0:Y:S01]  /*f840*/  S2R R12, SR_CTAID.X ;  /* 0x00000000000c7919 */ /* 0x000e220000002500 */
[----:B------:R-:W-:Y:S01]  /*f850*/  ISETP.NE.U32.AND P1, PT, RZ, UR8, PT ;  /* 0x00000008ff007c0c */ /* 0x000fe2000bf25070 */
[----:B------:R-:W-:Y:S01]  /*f860*/  ULDC UR10, c[0x0][0x630] ;  /* 0x00018c00000a7ab9 */ /* 0x000fe20000000800 */
[----:B------:R-:W-:Y:S01]  /*f870*/  IMAD.MOV.U32 R2, RZ, RZ, R13 ;  /* 0x000000ffff027224 */ /* 0x000fe200078e000d */
[----:B------:R-:W1:Y:S01]  /*f880*/  S2R R10, SR_CTAID.Y ;  /* 0x00000000000a7919 */ /* 0x000e620000002600 */
[----:B------:R-:W-:Y:S01]  /*f890*/  ISETP.NE.AND.EX P1, PT, RZ, UR9, PT, P1 ;  /* 0x00000009ff007c0c */ /* 0x000fe2000bf25310 */
[----:B------:R-:W-:-:S12]  /*f8a0*/  IMAD.MOV.U32 R3, RZ, RZ, R15 ;  /* 0x000000ffff037224 */ /* 0x000fd800078e000f */
[----:B------:R-:W-:Y:S05]  /*f8b0*/  @!P1 BRA `(.L_x_308) ;  /* 0x0000000000289947 */ /* 0x000fea0003800000 */
[----:B------:R-:W-:Y:S02]  /*f8c0*/  ULDC UR7, c[0x0][0x634] ;  /* 0x00018d0000077ab9 */ /* 0x000fe40000000800 */
[----:B------:R-:W-:-:S05]  /*f8d0*/  IADD3 R7, P1, R13, UR7, RZ ;  /* 0x000000070d077c10 */ /* 0x000fca000ff3e0ff */
[----:B------:R-:W-:-:S04]  /*f8e0*/  IMAD.X R11, RZ, RZ, R15, P1 ;  /* 0x000000ffff0b7224 */ /* 0x000fc800008e060f */
[----:B------:R-:W-:-:S04]  /*f8f0*/  IMAD.WIDE.U32 R4, R11, UR8, RZ ;  /* 0x000000080b047c25 */ /* 0x000fc8000f8e00ff */
[----:B------:R-:W-:-:S04]  /*f900*/  IMAD.WIDE.U32 R4, P1, R7, UR9, R4 ;  /* 0x0000000907047c25 */ /* 0x000fc8000f820004 */
[----:B------:R-:W-:-:S04]  /*f910*/  IMAD.WIDE.U32 R6, R7, UR8, RZ ;  /* 0x0000000807067c25 */ /* 0x000fc8000f8e00ff */
[----:B------:R-:W-:Y:S01]  /*f920*/  IMAD.X R3, RZ, RZ, RZ, P1 ;  /* 0x000000ffff037224 */ /* 0x000fe200008e06ff */
[----:B------:R-:W-:Y:S01]  /*f930*/  IADD3 RZ, P1, R7, R4, RZ ;  /* 0x0000000407ff7210 */ /* 0x000fe20007f3e0ff */
[----:B------:R-:W-:-:S04]  /*f940*/  IMAD.MOV.U32 R2, RZ, RZ, R5 ;  /* 0x000000ffff027224 */ /* 0x000fc800078e0005 */
[----:B------:R-:W-:-:S08]  /*f950*/  IMAD.WIDE.U32.X R2, R11, UR9, R2, P1 ;  /* 0x000000090b027c25 */ /* 0x000fd000088e0402 */
.L_x_308:
[--C-:B------:R-:W-:Y:S01]  /*f960*/  SHF.R.U64 R11, R2, UR10, R3.reuse ;  /* 0x0000000a020b7c19 */ /* 0x100fe20008001203 */
[----:B------:R-:W-:Y:S01]  /*f970*/  ULDC.64 UR8, c[0x0][0x620] ;  /* 0x0001880000087ab9 */ /* 0x000fe20000000a00 */
[----:B------:R-:W-:Y:S01]  /*f980*/  SHF.R.U32.HI R2, RZ, UR10, R3 ;  /* 0x0000000aff027c19 */ /* 0x000fe20008011603 */
[----:B------:R-:W-:Y:S01]  /*f990*/  IMAD.MOV.U32 R3, RZ, RZ, R15 ;  /* 0x000000ffff037224 */ /* 0x000fe200078e000f */
[----:B------:R-:W-:Y:S01]  /*f9a0*/  IADD3 R5, P1, RZ, -R11, RZ ;  /* 0x8000000bff057210 */ /* 0x000fe20007f3e0ff */
[----:B------:R-:W-:Y:S01]  /*f9b0*/  ULDC UR7, c[0x0][0x150] ;  /* 0x0000540000077ab9 */ /* 0x000fe20000000800 */
[----:B0-----:R-:W-:Y:S01]  /*f9c0*/  I2FP.F32.U32 R6, R12 ;  /* 0x0000000c00067245 */ /* 0x001fe20000201000 */
[----:B------:R-:W0:Y:S01]  /*f9d0*/  LDC R7, c[0x0][0x144] ;  /* 0x00005100ff077b82 */ /* 0x000e220000000800 */
[----:B------:R-:W-:Y:S01]  /*f9e0*/  ULDC.64 UR10, c[0x0][0x640] ;  /* 0x00019000000a7ab9 */ /* 0x000fe20000000a00 */
[----:B------:R-:W-:Y:S01]  /*f9f0*/  IMAD.X R2, RZ, RZ, ~R2, P1 ;  /* 0x000000ffff027224 */ /* 0x000fe200008e0e02 */
[----:B------:R-:W-:Y:S01]  /*fa00*/  ISETP.NE.U32.AND P1, PT, RZ, UR10, PT ;  /* 0x0000000aff007c0c */ /* 0x000fe2000bf25070 */
[----:B------:R-:W-:Y:S01]  /*fa10*/  FMUL R6, R6, UR7 ;  /* 0x0000000706067c20 */ /* 0x000fe20008400000 */
[----:B------:R-:W-:Y:S01]  /*fa20*/  ULDC UR7, c[0x0][0x618] ;  /* 0x0001860000077ab9 */ /* 0x000fe20000000800 */
[----:B------:R-:W-:Y:S01]  /*fa30*/  IMAD R4, R2, UR8, RZ ;  /* 0x0000000802047c24 */ /* 0x000fe2000f8e02ff */
[----:B------:R-:W-:Y:S01]  /*fa40*/  ISETP.NE.AND.EX P1, PT, RZ, UR11, PT, P1 ;  /* 0x0000000bff007c0c */ /* 0x000fe2000bf25310 */
[----:B------:R-:W-:Y:S01]  /*fa50*/  IMAD.MOV.U32 R2, RZ, RZ, R13 ;  /* 0x000000ffff027224 */ /* 0x000fe200078e000d */
[----:B------:R-:W2:Y:S01]  /*fa60*/  LDC R15, c[0x0][0x148] ;  /* 0x00005200ff0f7b82 */ /* 0x000ea20000000800 */
[----:B------:R-:W3:Y:S02]  /*fa70*/  F2I.U32.TRUNC.NTZ R6, R6 ;  /* 0x0000000600067305 */ /* 0x000ee4000020f000 */
[----:B------:R-:W-:Y:S01]  /*fa80*/  IMAD.WIDE.U32 R2, R5, UR8, R2 ;  /* 0x0000000805027c25 */ /* 0x000fe2000f8e0002 */
[----:B------:R-:W-:-:S03]  /*fa90*/  ULDC UR8, c[0x0][0x154] ;  /* 0x0000550000087ab9 */ /* 0x000fc60000000800 */
[----:B------:R-:W-:Y:S01]  /*faa0*/  IMAD R5, R5, UR9, R4 ;  /* 0x0000000905057c24 */ /* 0x000fe2000f8e0204 */
[----:B------:R-:W-:-:S03]  /*fab0*/  ULDC UR9, c[0x0][0x608] ;  /* 0x0001820000097ab9 */ /* 0x000fc60000000800 */
[----:B------:R-:W-:-:S05]  /*fac0*/  IMAD.IADD R3, R3, 0x1, R5 ;  /* 0x0000000103037824 */ /* 0x000fca00078e0205 */
[----:B------:R-:W-:Y:S01]  /*fad0*/  SHF.R.U64 R13, R2, UR7, R3 ;  /* 0x00000007020d7c19 */ /* 0x000fe20008001203 */
[----:B---3--:R-:W-:Y:S01]  /*fae0*/  IMAD.MOV R6, RZ, RZ, -R6 ;  /* 0x000000ffff067224 */ /* 0x008fe200078e0a06 */
[----:B-1----:R-:W-:-:S03]  /*faf0*/  I2FP.F32.U32 R2, R10 ;  /* 0x0000000a00027245 */ /* 0x002fc60000201000 */
[----:B0-----:R-:W-:Y:S02]  /*fb00*/  IMAD R19, R7, R6, R12 ;  /* 0x0000000607137224 */ /* 0x001fe400078e020c */
[----:B------:R-:W-:Y:S01]  /*fb10*/  FMUL R4, R2, UR8 ;  /* 0x0000000802047c20 */ /* 0x000fe20008400000 */
[----:B------:R-:W-:Y:S01]  /*fb20*/  SHF.R.U32.HI R2, RZ, UR7, R3 ;  /* 0x00000007ff027c19 */ /* 0x000fe20008011603 */
[----:B------:R-:W-:Y:S02]  /*fb30*/  ULDC UR7, c[0x0][0x658] ;  /* 0x0001960000077ab9 */ /* 0x000fe40000000800 */
[----:B------:R0:W1:Y:S01]  /*fb40*/  F2I.U32.TRUNC.NTZ R18, R4 ;  /* 0x0000000400127305 */ /* 0x000062000020f000 */
[--C-:B------:R-:W-:Y:S02]  /*fb50*/  SHF.R.U64 R16, R13, UR9, R2.reuse ;  /* 0x000000090d107c19 */ /* 0x100fe40008001202 */
[----:B------:R-:W-:-:S04]  /*fb60*/  SHF.R.U32.HI R3, RZ, UR9, R2 ;  /* 0x00000009ff037c19 */ /* 0x000fc80008011602 */
[--C-:B------:R-:W-:Y:S02]  /*fb70*/  SHF.R.U64 R14, R16, UR7, R3.reuse ;  /* 0x00000007100e7c19 */ /* 0x100fe40008001203 */
[----:B------:R-:W-:-:S03]  /*fb80*/  SHF.R.U32.HI R3, RZ, UR7, R3 ;  /* 0x00000007ff037c19 */ /* 0x000fc60008011603 */
[----:B------:R-:W-:Y:S01]  /*fb90*/  IMAD.MOV.U32 R2, RZ, RZ, R14 ;  /* 0x000000ffff027224 */ /* 0x000fe200078e000e */
[----:B0-2---:R-:W-:Y:S06]  /*fba0*/  @!P1 BRA `(.L_x_309) ;  /* 0x0000000000289947 */ /* 0x005fec0003800000 */
        /* <DEDUP_REMOVED lines=10> */
.L_x_309:
[----:B------:R-:W-:Y:S01]  /*fc50*/  ULDC UR7, c[0x0][0x648] ;  /* 0x0001920000077ab9 */ /* 0x000fe20000000800 */
[----:B-1----:R-:W-:Y:S01]  /*fc60*/  IMAD.MOV R18, RZ, RZ, -R18 ;  /* 0x000000ffff127224 */ /* 0x002fe200078e0a12 */
[----:B------:R-:W-:Y:S01]  /*fc70*/  SHF.R.U64 R3, R2, UR7, R3 ;  /* 0x0000000702037c19 */ /* 0x000fe20008001203 */
[----:B------:R-:W-:Y:S01]  /*fc80*/  ULDC UR7, c[0x0][0x638] ;  /* 0x00018e0000077ab9 */ /* 0x000fe20000000800 */
[----:B------:R-:W-:Y:S01]  /*fc90*/  LOP3.LUT R2, R16, UR6, RZ, 0xc0, !PT ;  /* 0x0000000610027c12 */ /* 0x000fe2000f8ec0ff */
[----:B------:R-:W-:Y:S01]  /*fca0*/  @P2 IMAD R19, R15, R18, R10 ;  /* 0x000000120f132224 */ /* 0x000fe200078e020a */
[----:B------:R-:W-:Y:S01]  /*fcb0*/  LOP3.LUT R13, R13, UR4, RZ, 0xc0, !PT ;  /* 0x000000040d0d7c12 */ /* 0x000fe2000f8ec0ff */
[----:B------:R-:W-:Y:S01]  /*fcc0*/  IMAD.MOV R5, RZ, RZ, -R3 ;  /* 0x000000ffff057224 */ /* 0x000fe200078e0a03 */
[----:B------:R-:W-:Y:S01]  /*fcd0*/  ULDC UR8, c[0x0][0x610] ;  /* 0x0001840000087ab9 */ /* 0x000fe20000000800 */
[----:B------:R-:W-:Y:S02]  /*fce0*/  IMAD R2, R3, UR5, R2 ;  /* 0x0000000503027c24 */ /* 0x000fe4000f8e0202 */
[----:B------:R-:W-:Y:S01]  /*fcf0*/  IMAD R14, R5, UR7, R14 ;  /* 0x00000007050e7c24 */ /* 0x000fe2000f8e020e */
[----:B------:R-:W-:Y:S01]  /*fd00*/  ULDC UR7, c[0x0][0x600] ;  /* 0x0001800000077ab9 */ /* 0x000fe20000000800 */
[----:B------:R-:W-:-:S02]  /*fd10*/  IMAD R5, R2, UR8, R19 ;  /* 0x0000000802057c24 */ /* 0x000fc4000f8e0213 */
[----:B------:R-:W-:Y:S02]  /*fd20*/  IMAD R14, R14, UR7, R13 ;  /* 0x000000070e0e7c24 */ /* 0x000fe4000f8e020d */
[----:B------:R-:W-:-:S03]  /*fd30*/  IMAD.MOV.U32 R2, RZ, RZ, 0x1 ;  /* 0x00000001ff027424 */ /* 0x000fc600078e00ff */
[----:B------:R-:W-:Y:S02]  /*fd40*/  SEL R6, R14, R5, !P2 ;  /* 0x000000050e067207 */ /* 0x000fe40005000000 */
[----:B------:R-:W-:-:S07]  /*fd50*/  SEL R5, R5, R14, !P2 ;  /* 0x0000000e05057207 */ /* 0x000fce0005000000 */
.L_x_307:
[----:B------:R-:W-:Y:S05]  /*fd60*/  BSYNC B1 ;  /* 0x0000000000017941 */ /* 0x000fea0003800000 */
.L_x_306:
[----:B------:R-:W-:-:S13]  /*fd70*/  LOP3.LUT P1, RZ, R2, 0xff, RZ, 0xc0, !PT ;  /* 0x000000ff02ff7812 */ /* 0x000fda000782c0ff */
[----:B------:R-:W-:Y:S05]  /*fd80*/  @P1 BRA `(.L_x_310) ;  /* 0xfffffff400301947 */ /* 0x000fea000383ffff */
[----:B------:R-:W-:Y:S05]  /*fd90*/  BSYNC B0 ;  /* 0x0000000000007941 */ /* 0x000fea0003800000 */
.L_x_298:
[----:B------:R-:W-:-:S03]  /*fda0*/  UMOV UR7, 0xffffffff ;  /* 0xffffffff00077882 */ /* 0x000fc60000000000 */
[----:B------:R-:W-:Y:S05]  /*fdb0*/  BRA.DIV UR7, `(.L_x_311) ;  /* 0x0000000e07207947 */ /* 0x000fea000b800000 */
[----:B------:R-:W-:-:S13]  /*fdc0*/  ELECT P0, URZ, PT ;  /* 0x00000000003f782f */ /* 0x000fda0003800000 */
.L_x_339:
[----:B------:R-:W-:Y:S04]  /*fdd0*/  BSSY B0, `(.L_x_312) ;  /* 0x00000aa000007945 */ /* 0x000fe80003800000 */
[----:B------:R-:W-:Y:S05]  /*fde0*/  @!P0 BRA `(.L_x_313) ;  /* 0x0000000800a08947 */ /* 0x000fea0003800000 */
[----:B------:R-:W-:-:S04]  /*fdf0*/  ULOP3.LUT UR7, UR13, 0x2, URZ, 0xfc, !UPT ;  /* 0x000000020d077892 */ /* 0x000fc8000f8efc3f */
[----:B------:R-:W-:-:S06]  /*fe00*/  UISETP.NE.AND UP0, UPT, UR7, 0x3, UPT ;  /* 0x000000030700788c */ /* 0x000fcc000bf05270 */
[----:B------:R-:W-:-:S13]  /*fe10*/  PLOP3.LUT P0, PT, PT, PT, UP0, 0x80, 0x0 ;  /* 0x000000000000781c */ /* 0x000fda0003f0f008 */
[----:B------:R-:W-:Y:S05]  /*fe20*/  @!P0 BRA `(.L_x_314) ;  /* 0x0000000000048947 */ /* 0x000fea0003800000 */
[----:B------:R-:W-:Y:S01]  /*fe30*/  BPT.TRAP 0x1 ;  /* 0x000000040000795c */ /* 0x000fe20000300000 */
.L_x_314:
[----:B------:R-:W0:Y:S01]  /*fe40*/  S2R R3, SR_CgaCtaId ;  /* 0x0000000000037919 */ /* 0x000e220000008800 */
[----:B------:R-:W-:-:S04]  /*fe50*/  MOV R2, 0x400 ;  /* 0x0000040000027802 */ /* 0x000fc80000000f00 */
[----:B0-----:R-:W-:Y:S02]  /*fe60*/  LEA R3, R3, R2, 0x18 ;  /* 0x0000000203037211 */ /* 0x001fe400078ec0ff */
[----:B------:R-:W-:-:S03]  /*fe70*/  SHF.L.U32 R2, R0, 0x1f, RZ ;  /* 0x0000001f00027819 */ /* 0x000fc600000006ff */
[----:B------:R-:W-:-:S04]  /*fe80*/  VIADD R3, R3, 0x90 ;  /* 0x0000009003037836 */ /* 0x000fc80000000000 */
[C---:B------:R-:W-:Y:S02]  /*fe90*/  IMAD R7, R8.reuse, 0x8, R3 ;  /* 0x0000000808077824 */ /* 0x040fe400078e0203 */
[----:B------:R-:W-:Y:S02]  /*fea0*/  VIADD R8, R8, 0x1 ;  /* 0x0000000108087836 */ /* 0x000fe40000000000 */
[----:B------:R-:W0:Y:S03]  /*feb0*/  SYNCS.PHASECHK.TRANS64.TRYWAIT P0, [R7+URZ], R2 ;  /* 0x00000002070075a7 */ /* 0x000e26000800017f */
[----:B------:R-:W-:-:S04]  /*fec0*/  ISETP.NE.AND P1, PT, R8, 0x12, PT ;  /* 0x000000120800780c */ /* 0x000fc80003f25270 */
[----:B------:R-:W-:Y:S02]  /*fed0*/  SEL R5, RZ, 0x1, P1 ;  /* 0x00000001ff057807 */ /* 0x000fe40000800000 */
[----:B------:R-:W-:Y:S02]  /*fee0*/  SEL R8, R8, RZ, P1 ;  /* 0x000000ff08087207 */ /* 0x000fe40000800000 */
[----:B------:R-:W-:-:S03]  /*fef0*/  LOP3.LUT R5, R0, R5, RZ, 0x3c, !PT ;  /* 0x0000000500057212 */ /* 0x000fc600078e3cff */
[----:B------:R-:W-:Y:S01]  /*ff00*/  IMAD R9, R8, 0x8, R3 ;  /* 0x0000000808097824 */ /* 0x000fe200078e0203 */
[----:B------:R-:W-:Y:S01]  /*ff10*/  SHF.L.U32 R4, R5, 0x1f, RZ ;  /* 0x0000001f05047819 */ /* 0x000fe200000006ff */
[----:B0-----:R-:W-:Y:S06]  /*ff20*/  @!P0 BRA `(.L_x_315) ;  /* 0x0000000800e88947 */ /* 0x001fec0003800000 */
.L_x_340:
[----:B------:R-:W1:Y:S01]  /*ff30*/  SYNCS.PHASECHK.TRANS64.TRYWAIT P0, [R9+URZ], R4 ;  /* 0x00000004090075a7 */ /* 0x000e62000800017f */
[----:B------:R-:W-:-:S05]  /*ff40*/  VIADD R0, R8, 0x1 ;  /* 0x0000000108007836 */ /* 0x000fca0000000000 */
[----:B------:R-:W-:-:S04]  /*ff50*/  ISETP.NE.AND P1, PT, R0, 0x12, PT ;  /* 0x000000120000780c */ /* 0x000fc80003f25270 */
[----:B0-----:R-:W-:Y:S02]  /*ff60*/  SEL R2, RZ, 0x1, P1 ;  /* 0x00000001ff027807 */ /* 0x001fe40000800000 */
[----:B------:R-:W-:Y:S02]  /*ff70*/  SEL R0, R0, RZ, P1 ;  /* 0x000000ff00007207 */ /* 0x000fe40000800000 */
[----:B------:R-:W-:-:S03]  /*ff80*/  LOP3.LUT R7, R5, R2, RZ, 0x3c, !PT ;  /* 0x0000000205077212 */ /* 0x000fc600078e3cff */
[----:B------:R-:W-:Y:S01]  /*ff90*/  IMAD R6, R0, 0x8, R3 ;  /* 0x0000000800067824 */ /* 0x000fe200078e0203 */
[----:B------:R-:W-:Y:S01]  /*ffa0*/  SHF.L.U32 R5, R7, 0x1f, RZ ;  /* 0x0000001f07057819 */ /* 0x000fe200000006ff */
[----:B-1----:R-:W-:Y:S06]  /*ffb0*/  @!P0 BRA `(.L_x_316) ;  /* 0x0000000800d88947 */ /* 0x002fec0003800000 */
.L_x_341:
[----:B------:R-:W1:Y:S01]  /*ffc0*/  SYNCS.PHASECHK.TRANS64.TRYWAIT P0, [R6+URZ], R5 ;  /* 0x00000005060075a7 */ /* 0x000e62000800017f */
[----:B------:R-:W-:-:S05]  /*ffd0*/  VIADD R0, R0, 0x1 ;  /* 0x0000000100007836 */ /* 0x000fca0000000000 */
[----:B------:R-:W-:-:S04]  /*ffe0*/  ISETP.NE.AND P1, PT, R0, 0x12, PT ;  /* 0x000000120000780c */ /* 0x000fc80003f25270 */
[----:B------:R-:W-:Y:S02]  /*fff0*/  SEL R2, RZ, 0x1, P1 ;  /* 0x00000001ff027807 */ /* 0x000fe40000800000 */
[----:B------:R-:W-:Y:S02]  /*10000*/  SEL R0, R0, RZ, P1 ;  /* 0x000000ff00007207 */ /* 0x000fe40000800000 */
[----:B------:R-:W-:-:S03]  /*10010*/  LOP3.LUT R7, R7, R2, RZ, 0x3c, !PT ;  /* 0x0000000207077212 */ /* 0x000fc600078e3cff */
[----:B0-----:R-:W-:Y:S01]  /*10020*/  IMAD R9, R0, 0x8, R3 ;  /* 0x0000000800097824 */ /* 0x001fe200078e0203 */
[----:B------:R-:W-:Y:S01]  /*10030*/  SHF.L.U32 R4, R7, 0x1f, RZ ;  /* 0x0000001f07047819 */ /* 0x000fe200000006ff */
[----:B-1----:R-:W-:Y:S06]  /*10040*/  @!P0 BRA `(.L_x_317) ;  /* 0x0000000800c88947 */ /* 0x002fec0003800000 */
.L_x_342:
        /* <DEDUP_REMOVED lines=9> */
.L_x_343:
        /* <DEDUP_REMOVED lines=9> */
.L_x_344:
        /* <DEDUP_REMOVED lines=9> */
.L_x_345:
        /* <DEDUP_REMOVED lines=9> */
.L_x_346:
        /* <DEDUP_REMOVED lines=9> */
.L_x_347:
        /* <DEDUP_REMOVED lines=9> */
.L_x_348:
        /* <DEDUP_REMOVED lines=9> */
.L_x_349:
        /* <DEDUP_REMOVED lines=9> */
.L_x_350:
        /* <DEDUP_REMOVED lines=9> */
.L_x_351:
        /* <DEDUP_REMOVED lines=9> */
.L_x_352:
        /* <DEDUP_REMOVED lines=9> */
.L_x_353:
        /* <DEDUP_REMOVED lines=9> */
.L_x_354:
        /* <DEDUP_REMOVED lines=9> */
.L_x_355:
[----:B------:R-:W1:Y:S01]  /*107a0*/  SYNCS.PHASECHK.TRANS64.TRYWAIT P0, [R6+URZ], R5 ;  /* 0x00000005060075a7 */ /* 0x000e62000800017f */
[----:B------:R-:W-:-:S05]  /*107b0*/  VIADD R0, R0, 0x1 ;  /* 0x0000000100007836 */ /* 0x000fca0000000000 */
[----:B------:R-:W-:-:S04]  /*107c0*/  ISETP.NE.AND P1, PT, R0, 0x12, PT ;  /* 0x000000120000780c */ /* 0x000fc80003f25270 */
[----:B------:R-:W-:Y:S02]  /*107d0*/  SEL R2, RZ, 0x1, P1 ;  /* 0x00000001ff027807 */ /* 0x000fe40000800000 */
[----:B------:R-:W-:Y:S02]  /*107e0*/  SEL R0, R0, RZ, P1 ;  /* 0x000000ff00007207 */ /* 0x000fe40000800000 */
[----:B------:R-:W-:Y:S01]  /*107f0*/  LOP3.LUT R2, R7, R2, RZ, 0x3c, !PT ;  /* 0x0000000207027212 */ /* 0x000fe200078e3cff */
[----:B-1----:R-:W-:Y:S06]  /*10800*/  @!P0 BRA `(.L_x_331) ;  /* 0x0000000400f08947 */ /* 0x002fec0003800000 */
.L_x_356:
[----:B------:R-:W-:Y:S01]  /*10810*/  IMAD R3, R0, 0x8, R3 ;  /* 0x0000000800037824 */ /* 0x000fe200078e0203 */
[----:B------:R-:W-:-:S07]  /*10820*/  SHF.L.U32 R0, R2, 0x1f, RZ ;  /* 0x0000001f02007819 */ /* 0x000fce00000006ff */
.L_x_332:
[----:B--2---:R2:W3:Y:S02]  /*10830*/  SYNCS.PHASECHK.TRANS64.TRYWAIT P0, [R3+URZ], R0 ;  /* 0x00000000030075a7 */ /* 0x0044e4000800017f */
[----:B---3--:R-:W-:Y:S05]  /*10840*/  @!P0 NANOSLEEP.SYNCS 0x989680 ;  /* 0x009896800000895d */ /* 0x008fea0003900000 */
[----:B------:R-:W3:Y:S02]  /*10850*/  @!P0 SYNCS.PHASECHK.TRANS64 P0, [R3+URZ], R0 ;  /* 0x00000000030085a7 */ /* 0x000ee4000800007f */
[----:B---3--:R-:W-:Y:S05]  /*10860*/  @!P0 BRA `(.L_x_332) ;  /* 0xfffffffc00f08947 */ /* 0x008fea000383ffff */
.L_x_313:
[----:B------:R-:W-:Y:S05]  /*10870*/  BSYNC B0 ;  /* 0x0000000000007941 */ /* 0x000fea0003800000 */
.L_x_312:
[----:B------:R-:W-:Y:S05]  /*10880*/  EXIT ;  /* 0x000000000000794d */ /* 0x000fea0003800000 */
.L_x_18:
[----:B-1----:R-:W-:-:S04]  /*10890*/  IMAD.U32 R3, RZ, RZ, UR6 ;  /* 0x00000006ff037e24 */ /* 0x002fc8000f8e00ff */
[----:B------:R1:W2:Y:S03]  /*108a0*/  SYNCS.PHASECHK.TRANS64.TRYWAIT P0, [R3+URZ], R0 ;  /* 0x00000000030075a7 */ /* 0x0002a6000800017f */
[----:B--2---:R-:W-:Y:S05]  /*108b0*/  @!P0 NANOSLEEP.SYNCS 0x989680 ;  /* 0x009896800000895d */ /* 0x004fea0003900000 */
[----:B------:R-:W2:Y:S02]  /*108c0*/  @!P0 SYNCS.PHASECHK.TRANS64 P0, [R3+URZ], R0 ;  /* 0x00000000030085a7 */ /* 0x000ea4000800007f */
[----:B--2---:R-:W-:Y:S05]  /*108d0*/  @!P0 BRA `(.L_x_18) ;  /* 0xfffffffc00ec8947 */ /* 0x004fea000383ffff */
[----:B------:R-:W-:Y:S05]  /*108e0*/  BRA `(.L_x_17) ;  /* 0xffffff1400187947 */ /* 0x000fea000383ffff */
.L_x_24:
[----:B-----5:R1:W-:Y:S02]  /*108f0*/  STL [R1+0x88], R0 ;  /* 0x0000880001007387 */ /* 0x0203e40000100800 */
[----:B-1----:R-:W-:-:S04]  /*10900*/  IMAD.U32 R0, RZ, RZ, UR9 ;  /* 0x00000009ff007e24 */ /* 0x002fc8000f8e00ff */
[----:B------:R1:W3:Y:S03]  /*10910*/  SYNCS.PHASECHK.TRANS64.TRYWAIT P0, [R0+URZ], R229 ;  /* 0x000000e5000075a7 */ /* 0x0002e6000800017f */
[----:B---3--:R-:W-:Y:S05]  /*10920*/  @!P0 NANOSLEEP.SYNCS 0x989680 ;  /* 0x009896800000895d */ /* 0x008fea0003900000 */
[----:B------:R1:W3:Y:S02]  /*10930*/  @!P0 SYNCS.PHASECHK.TRANS64 P0, [R0+URZ], R229 ;  /* 0x000000e5000085a7 */ /* 0x0002e4000800007f */
[----:B-1----:R1:W5:Y:S02]  /*10940*/  LDL.LU R0, [R1+0x88] ;  /* 0x0000880001007983 */ /* 0x0023640000300800 */
[----:B-1-3--:R-:W-:Y:S05]  /*10950*/  @!P0 BRA `(.L_x_24) ;  /* 0xfffffffc00e48947 */ /* 0x00afea000383ffff */
[----:B------:R-:W-:Y:S05]  /*10960*/  BRA `(.L_x_23) ;  /* 0xffffff2400787947 */ /* 0x000fea000383ffff */
.L_x_299:
[----:B------:R-:W-:Y:S01]  /*10970*/  BSSY B1, `(.L_x_333) ;  /* 0x0000006000017945 */ /* 0x000fe20003800000 */
[----:B------:R-:W-:-:S07]  /*10980*/  IMAD.MOV.U32 R2, RZ, RZ, -0x1 ;  /* 0xffffffffff027424 */ /* 0x000fce00078e00ff */
[----:B------:R-:W-:Y:S05]  /*10990*/  WARPSYNC.COLLECTIVE R2, `(.L_x_334) ;  /* 0x00000000020c7348 */ /* 0x000fea0003c00000 */
[----:B------:R-:W-:Y:S02]  /*109a0*/  ELECT P1, UR62, PT ;  /* 0x00000000003e782f */ /* 0x000fe40003820000 */
[----:B------:R-:W-:Y:S01]  /*109b0*/  MOV R2, UR62 ;  /* 0x0000003e00027c02 */ /* 0x000fe20008000f00 */
[----:B------:R-:W-:Y:S10]  /*109c0*/  ENDCOLLECTIVE ;  /* 0x000000000000791b */ /* 0x000ff40003800000 */
.L_x_334:
[----:B------:R-:W-:Y:S05]  /*109d0*/  BSYNC B1 ;  /* 0x0000000000017941 */ /* 0x000fea0003800000 */
.L_x_333:
[----:B------:R-:W-:Y:S05]  /*109e0*/  BRA `(.L_x_335) ;  /* 0xffffffe800247947 */ /* 0x000fea000383ffff */
.L_x_302:
[----:B-1----:R1:W2:Y:S02]  /*109f0*/  SYNCS.PHASECHK.TRANS64.TRYWAIT P1, [R13+URZ+0x90], R4 ;  /* 0x000090040d0075a7 */ /* 0x0022a4000802017f */
[----:B--2---:R-:W-:Y:S05]  /*10a00*/  @!P1 NANOSLEEP.SYNCS 0x989680 ;  /* 0x009896800000995d */ /* 0x004fea0003900000 */
[----:B------:R-:W2:Y:S02]  /*10a10*/  @!P1 SYNCS.PHASECHK.TRANS64 P1, [R13+URZ+0x90], R4 ;  /* 0x000090040d0095a7 */ /* 0x000ea4000802007f */
[----:B--2---:R-:W-:Y:S05]  /*10a20*/  @!P1 BRA `(.L_x_302) ;  /* 0xfffffffc00f09947 */ /* 0x004fea000383ffff */
[----:B------:R-:W-:Y:S05]  /*10a30*/  BRA `(.L_x_336) ;  /* 0xffffffe800587947 */ /* 0x000fea000383ffff */
.L_x_311:
[----:B------:R-:W-:Y:S01]  /*10a40*/  BSSY B0, `(.L_x_337) ;  /* 0x0000006000007945 */ /* 0x000fe20003800000 */
[----:B------:R-:W-:-:S07]  /*10a50*/  IMAD.MOV.U32 R2, RZ, RZ, -0x1 ;  /* 0xffffffffff027424 */ /* 0x000fce00078e00ff */
[----:B------:R-:W-:Y:S05]  /*10a60*/  WARPSYNC.COLLECTIVE R2, `(.L_x_338) ;  /* 0x00000000020c7348 */ /* 0x000fea0003c00000 */
[----:B------:R-:W-:Y:S02]  /*10a70*/  ELECT P1, UR62, PT ;  /* 0x00000000003e782f */ /* 0x000fe40003820000 */
[----:B------:R-:W-:Y:S01]  /*10a80*/  MOV R2, UR62 ;  /* 0x0000003e00027c02 */ /* 0x000fe20008000f00 */
[----:B------:R-:W-:Y:S10]  /*10a90*/  ENDCOLLECTIVE ;  /* 0x000000000000791b */ /* 0x000ff40003800000 */
.L_x_338:
[----:B------:R-:W-:Y:S05]  /*10aa0*/  BSYNC B0 ;  /* 0x0000000000007941 */ /* 0x000fea0003800000 */
.L_x_337:
[----:B------:R-:W-:Y:S01]  /*10ab0*/  PLOP3.LUT P0, PT, P1, PT, PT, 0x80, 0x0 ;  /* 0x000000000000781c */ /* 0x000fe20000f0f070 */
[----:B------:R-:W-:-:S12]  /*10ac0*/  BRA `(.L_x_339) ;  /* 0xfffffff000c07947 */ /* 0x000fd8000383ffff */
.L_x_315:
[----:B0-----:R0:W1:Y:S02]  /*10ad0*/  SYNCS.PHASECHK.TRANS64.TRYWAIT P0, [R7+URZ], R2 ;  /* 0x00000002070075a7 */ /* 0x001064000800017f */
[----:B-1----:R-:W-:Y:S05]  /*10ae0*/  @!P0 NANOSLEEP.SYNCS 0x989680 ;  /* 0x009896800000895d */ /* 0x002fea0003900000 */
[----:B------:R-:W1:Y:S02]  /*10af0*/  @!P0 SYNCS.PHASECHK.TRANS64 P0, [R7+URZ], R2 ;  /* 0x00000002070085a7 */ /* 0x000e64000800007f */
[----:B-1----:R-:W-:Y:S05]  /*10b00*/  @!P0 BRA `(.L_x_315) ;  /* 0xfffffffc00f08947 */ /* 0x002fea000383ffff */
[----:B------:R-:W-:Y:S05]  /*10b10*/  BRA `(.L_x_340) ;  /* 0xfffffff400047947 */ /* 0x000fea000383ffff */
.L_x_316:
[----:B0-----:R0:W1:Y:S02]  /*10b20*/  SYNCS.PHASECHK.TRANS64.TRYWAIT P0, [R9+URZ], R4 ;  /* 0x00000004090075a7 */ /* 0x001064000800017f */
[----:B-1----:R-:W-:Y:S05]  /*10b30*/  @!P0 NANOSLEEP.SYNCS 0x989680 ;  /* 0x009896800000895d */ /* 0x002fea0003900000 */
[----:B------:R-:W1:Y:S02]  /*10b40*/  @!P0 SYNCS.PHASECHK.TRANS64 P0, [R9+URZ], R4 ;  /* 0x00000004090085a7 */ /* 0x000e64000800007f */
[----:B-1----:R-:W-:Y:S05]  /*10b50*/  @!P0 BRA `(.L_x_316) ;  /* 0xfffffffc00f08947 */ /* 0x002fea000383ffff */
[----:B------:R-:W-:Y:S05]  /*10b60*/  BRA `(.L_x_341) ;  /* 0xfffffff400147947 */ /* 0x000fea000383ffff */
.L_x_317:
[----:B0-----:R0:W1:Y:S02]  /*10b70*/  SYNCS.PHASECHK.TRANS64.TRYWAIT P0, [R6+URZ], R5 ;  /* 0x00000005060075a7 */ /* 0x001064000800017f */
[----:B-1----:R-:W-:Y:S05]  /*10b80*/  @!P0 NANOSLEEP.SYNCS 0x989680 ;  /* 0x009896800000895d */ /* 0x002fea0003900000 */
[----:B------:R-:W1:Y:S02]  /*10b90*/  @!P0 SYNCS.PHASECHK.TRANS64 P0, [R6+URZ], R5 ;  /* 0x00000005060085a7 */ /* 0x000e64000800007f */
[----:B-1----:R-:W-:Y:S05]  /*10ba0*/  @!P0 BRA `(.L_x_317) ;  /* 0xfffffffc00f08947 */ /* 0x002fea000383ffff */
[----:B------:R-:W-:Y:S05]  /*10bb0*/  BRA `(.L_x_342) ;  /* 0xfffffff400247947 */ /* 0x000fea000383ffff */
.L_x_318:
[----:B0-----:R0:W1:Y:S02]  /*10bc0*/  SYNCS.PHASECHK.TRANS64.TRYWAIT P0, [R9+URZ], R4 ;  /* 0x00000004090075a7 */ /* 0x001064000800017f */
[----:B-1----:R-:W-:Y:S05]  /*10bd0*/  @!P0 NANOSLEEP.SYNCS 0x989680 ;  /* 0x009896800000895d */ /* 0x002fea0003900000 */
[----:B------:R-:W1:Y:S02]  /*10be0*/  @!P0 SYNCS.PHASECHK.TRANS64 P0, [R9+URZ], R4 ;  /* 0x00000004090085a7 */ /* 0x000e64000800007f */
[----:B-1----:R-:W-:Y:S05]  /*10bf0*/  @!P0 BRA `(.L_x_318) ;  /* 0xfffffffc00f08947 */ /* 0x002fea000383ffff */
[----:B------:R-:W-:Y:S05]  /*10c00*/  BRA `(.L_x_343) ;  /* 0xfffffff400347947 */ /* 0x000fea000383ffff */
.L_x_319:
[----:B0-----:R0:W1:Y:S02]  /*10c10*/  SYNCS.PHASECHK.TRANS64.TRYWAIT P0, [R6+URZ], R5 ;  /* 0x00000005060075a7 */ /* 0x001064000800017f */
[----:B-1----:R-:W-:Y:S05]  /*10c20*/  @!P0 NANOSLEEP.SYNCS 0x989680 ;  /* 0x009896800000895d */ /* 0x002fea0003900000 */
[----:B------:R-:W1:Y:S02]  /*10c30*/  @!P0 SYNCS.PHASECHK.TRANS64 P0, [R6+URZ], R5 ;  /* 0x00000005060085a7 */ /* 0x000e64000800007f */
[----:B-1----:R-:W-:Y:S05]  /*10c40*/  @!P0 BRA `(.L_x_319) ;  /* 0xfffffffc00f08947 */ /* 0x002fea000383ffff */
[----:B------:R-:W-:Y:S05]  /*10c50*/  BRA `(.L_x_344) ;  /* 0xfffffff400447947 */ /* 0x000fea000383ffff */
.L_x_320:
[----:B0-----:R0:W1:Y:S02]  /*10c60*/  SYNCS.PHASECHK.TRANS64.TRYWAIT P0, [R9+URZ], R4 ;  /* 0x00000004090075a7 */ /* 0x001064000800017f */
[----:B-1----:R-:W-:Y:S05]  /*10c70*/  @!P0 NANOSLEEP.SYNCS 0x989680 ;  /* 0x009896800000895d */ /* 0x002fea0003900000 */
[----:B------:R-:W1:Y:S02]  /*10c80*/  @!P0 SYNCS.PHASECHK.TRANS64 P0, [R9+URZ], R4 ;  /* 0x00000004090085a7 */ /* 0x000e64000800007f */
[----:B-1----:R-:W-:Y:S05]  /*10c90*/  @!P0 BRA `(.L_x_320) ;  /* 0xfffffffc00f08947 */ /* 0x002fea000383ffff */
[----:B------:R-:W-:Y:S05]  /*10ca0*/  BRA `(.L_x_345) ;  /* 0xfffffff400547947 */ /* 0x000fea000383ffff */
.L_x_321:
[----:B0-----:R0:W1:Y:S02]  /*10cb0*/  SYNCS.PHASECHK.TRANS64.TRYWAIT P0, [R6+URZ], R5 ;  /* 0x00000005060075a7 */ /* 0x001064000800017f */
[----:B-1----:R-:W-:Y:S05]  /*10cc0*/  @!P0 NANOSLEEP.SYNCS 0x989680 ;  /* 0x009896800000895d */ /* 0x002fea0003900000 */
[----:B------:R-:W1:Y:S02]  /*10cd0*/  @!P0 SYNCS.PHASECHK.TRANS64 P0, [R6+URZ], R5 ;  /* 0x00000005060085a7 */ /* 0x000e64000800007f */
[----:B-1----:R-:W-:Y:S05]  /*10ce0*/  @!P0 BRA `(.L_x_321) ;  /* 0xfffffffc00f08947 */ /* 0x002fea000383ffff */
[----:B------:R-:W-:Y:S05]  /*10cf0*/  BRA `(.L_x_346) ;  /* 0xfffffff400647947 */ /* 0x000fea000383ffff */
.L_x_322:
[----:B0-----:R0:W1:Y:S02]  /*10d00*/  SYNCS.PHASECHK.TRANS64.TRYWAIT P0, [R9+URZ], R4 ;  /* 0x00000004090075a7 */ /* 0x001064000800017f */
[----:B-1----:R-:W-:Y:S05]  /*10d10*/  @!P0 NANOSLEEP.SYNCS 0x989680 ;  /* 0x009896800000895d */ /* 0x002fea0003900000 */
[----:B------:R-:W1:Y:S02]  /*10d20*/  @!P0 SYNCS.PHASECHK.TRANS64 P0, [R9+URZ], R4 ;  /* 0x00000004090085a7 */ /* 0x000e64000800007f */
[----:B-1----:R-:W-:Y:S05]  /*10d30*/  @!P0 BRA `(.L_x_322) ;  /* 0xfffffffc00f08947 */ /* 0x002fea000383ffff */
[----:B------:R-:W-:Y:S05]  /*10d40*/  BRA `(.L_x_347) ;  /* 0xfffffff400747947 */ /* 0x000fea000383ffff */
.L_x_323:
[----:B0-----:R0:W1:Y:S02]  /*10d50*/  SYNCS.PHASECHK.TRANS64.TRYWAIT P0, [R6+URZ], R5 ;  /* 0x00000005060075a7 */ /* 0x001064000800017f */
[----:B-1----:R-:W-:Y:S05]  /*10d60*/  @!P0 NANOSLEEP.SYNCS 0x989680 ;  /* 0x009896800000895d */ /* 0x002fea0003900000 */
[----:B------:R-:W1:Y:S02]  /*10d70*/  @!P0 SYNCS.PHASECHK.TRANS64 P0, [R6+URZ], R5 ;  /* 0x00000005060085a7 */ /* 0x000e64000800007f */
[----:B-1----:R-:W-:Y:S05]  /*10d80*/  @!P0 BRA `(.L_x_323) ;  /* 0xfffffffc00f08947 */ /* 0x002fea000383ffff */
[----:B------:R-:W-:Y:S05]  /*10d90*/  BRA `(.L_x_348) ;  /* 0xfffffff400847947 */ /* 0x000fea000383ffff */
.L_x_324:
[----:B0-----:R0:W1:Y:S02]  /*10da0*/  SYNCS.PHASECHK.TRANS64.TRYWAIT P0, [R9+URZ], R4 ;  /* 0x00000004090075a7 */ /* 0x001064000800017f */
[----:B-1----:R-:W-:Y:S05]  /*10db0*/  @!P0 NANOSLEEP.SYNCS 0x989680 ;  /* 0x009896800000895d */ /* 0x002fea0003900000 */
[----:B------:R-:W1:Y:S02]  /*10dc0*/  @!P0 SYNCS.PHASECHK.TRANS64 P0, [R9+URZ], R4 ;  /* 0x00000004090085a7 */ /* 0x000e64000800007f */
[----:B-1----:R-:W-:Y:S05]  /*10dd0*/  @!P0 BRA `(.L_x_324) ;  /* 0xfffffffc00f08947 */ /* 0x002fea000383ffff */
[----:B------:R-:W-:Y:S05]  /*10de0*/  BRA `(.L_x_349) ;  /* 0xfffffff400947947 */ /* 0x000fea000383ffff */
.L_x_325:
[----:B0-----:R0:W1:Y:S02]  /*10df0*/  SYNCS.PHASECHK.TRANS64.TRYWAIT P0, [R6+URZ], R5 ;  /* 0x00000005060075a7 */ /* 0x001064000800017f */
[----:B-1----:R-:W-:Y:S05]  /*10e00*/  @!P0 NANOSLEEP.SYNCS 0x989680 ;  /* 0x009896800000895d */ /* 0x002fea0003900000 */
[----:B------:R-:W1:Y:S02]  /*10e10*/  @!P0 SYNCS.PHASECHK.TRANS64 P0, [R6+URZ], R5 ;  /* 0x00000005060085a7 */ /* 0x000e64000800007f */
[----:B-1----:R-:W-:Y:S05]  /*10e20*/  @!P0 BRA `(.L_x_325) ;  /* 0xfffffffc00f08947 */ /* 0x002fea000383ffff */
[----:B------:R-:W-:Y:S05]  /*10e30*/  BRA `(.L_x_350) ;  /* 0xfffffff400a47947 */ /* 0x000fea000383ffff */
.L_x_326:
[----:B0-----:R0:W1:Y:S02]  /*10e40*/  SYNCS.PHASECHK.TRANS64.TRYWAIT P0, [R9+URZ], R4 ;  /* 0x00000004090075a7 */ /* 0x001064000800017f */
[----:B-1----:R-:W-:Y:S05]  /*10e50*/  @!P0 NANOSLEEP.SYNCS 0x989680 ;  /* 0x009896800000895d */ /* 0x002fea0003900000 */
[----:B------:R-:W1:Y:S02]  /*10e60*/  @!P0 SYNCS.PHASECHK.TRANS64 P0, [R9+URZ], R4 ;  /* 0x00000004090085a7 */ /* 0x000e64000800007f */
[----:B-1----:R-:W-:Y:S05]  /*10e70*/  @!P0 BRA `(.L_x_326) ;  /* 0xfffffffc00f08947 */ /* 0x002fea000383ffff */
[----:B------:R-:W-:Y:S05]  /*10e80*/  BRA `(.L_x_351) ;  /* 0xfffffff400b47947 */ /* 0x000fea000383ffff */
.L_x_327:
[----:B0-----:R0:W1:Y:S02]  /*10e90*/  SYNCS.PHASECHK.TRANS64.TRYWAIT P0, [R6+URZ], R5 ;  /* 0x00000005060075a7 */ /* 0x001064000800017f */
[----:B-1----:R-:W-:Y:S05]  /*10ea0*/  @!P0 NANOSLEEP.SYNCS 0x989680 ;  /* 0x009896800000895d */ /* 0x002fea0003900000 */
[----:B------:R-:W1:Y:S02]  /*10eb0*/  @!P0 SYNCS.PHASECHK.TRANS64 P0, [R6+URZ], R5 ;  /* 0x00000005060085a7 */ /* 0x000e64000800007f */
[----:B-1----:R-:W-:Y:S05]  /*10ec0*/  @!P0 BRA `(.L_x_327) ;  /* 0xfffffffc00f08947 */ /* 0x002fea000383ffff */
[----:B------:R-:W-:Y:S05]  /*10ed0*/  BRA `(.L_x_352) ;  /* 0xfffffff400c47947 */ /* 0x000fea000383ffff */
.L_x_328:
[----:B0-----:R0:W1:Y:S02]  /*10ee0*/  SYNCS.PHASECHK.TRANS64.TRYWAIT P0, [R9+URZ], R4 ;  /* 0x00000004090075a7 */ /* 0x001064000800017f */
[----:B-1----:R-:W-:Y:S05]  /*10ef0*/  @!P0 NANOSLEEP.SYNCS 0x989680 ;  /* 0x009896800000895d */ /* 0x002fea0003900000 */
[----:B------:R-:W1:Y:S02]  /*10f00*/  @!P0 SYNCS.PHASECHK.TRANS64 P0, [R9+URZ], R4 ;  /* 0x00000004090085a7 */ /* 0x000e64000800007f */
[----:B-1----:R-:W-:Y:S05]  /*10f10*/  @!P0 BRA `(.L_x_328) ;  /* 0xfffffffc00f08947 */ /* 0x002fea000383ffff */
[----:B------:R-:W-:Y:S05]  /*10f20*/  BRA `(.L_x_353) ;  /* 0xfffffff400d47947 */ /* 0x000fea000383ffff */
.L_x_329:
[----:B0-----:R0:W1:Y:S02]  /*10f30*/  SYNCS.PHASECHK.TRANS64.TRYWAIT P0, [R6+URZ], R5 ;  /* 0x00000005060075a7 */ /* 0x001064000800017f */
[----:B-1----:R-:W-:Y:S05]  /*10f40*/  @!P0 NANOSLEEP.SYNCS 0x989680 ;  /* 0x009896800000895d */ /* 0x002fea0003900000 */
[----:B------:R-:W1:Y:S02]  /*10f50*/  @!P0 SYNCS.PHASECHK.TRANS64 P0, [R6+URZ], R5 ;  /* 0x00000005060085a7 */ /* 0x000e64000800007f */
[----:B-1----:R-:W-:Y:S05]  /*10f60*/  @!P0 BRA `(.L_x_329) ;  /* 0xfffffffc00f08947 */ /* 0x002fea000383ffff */
[----:B------:R-:W-:Y:S05]  /*10f70*/  BRA `(.L_x_354) ;  /* 0xfffffff400e47947 */ /* 0x000fea000383ffff */
.L_x_330:
[----:B0-----:R0:W1:Y:S02]  /*10f80*/  SYNCS.PHASECHK.TRANS64.TRYWAIT P0, [R9+URZ], R4 ;  /* 0x00000004090075a7 */ /* 0x001064000800017f */
[----:B-1----:R-:W-:Y:S05]  /*10f90*/  @!P0 NANOSLEEP.SYNCS 0x989680 ;  /* 0x009896800000895d */ /* 0x002fea0003900000 */
[----:B------:R-:W1:Y:S02]  /*10fa0*/  @!P0 SYNCS.PHASECHK.TRANS64 P0, [R9+URZ], R4 ;  /* 0x00000004090085a7 */ /* 0x000e64000800007f */
[----:B-1----:R-:W-:Y:S05]  /*10fb0*/  @!P0 BRA `(.L_x_330) ;  /* 0xfffffffc00f08947 */ /* 0x002fea000383ffff */
[----:B------:R-:W-:Y:S05]  /*10fc0*/  BRA `(.L_x_355) ;  /* 0xfffffff400f47947 */ /* 0x000fea000383ffff */
.L_x_331:
[----:B-1----:R1:W2:Y:S02]  /*10fd0*/  SYNCS.PHASECHK.TRANS64.TRYWAIT P0, [R6+URZ], R5 ;  /* 0x00000005060075a7 */ /* 0x0022a4000800017f */
[----:B--2---:R-:W-:Y:S05]  /*10fe0*/  @!P0 NANOSLEEP.SYNCS 0x989680 ;  /* 0x009896800000895d */ /* 0x004fea0003900000 */
[----:B------:R-:W2:Y:S02]  /*10ff0*/  @!P0 SYNCS.PHASECHK.TRANS64 P0, [R6+URZ], R5 ;  /* 0x00000005060085a7 */ /* 0x000ea4000800007f */
[----:B--2---:R-:W-:Y:S05]  /*11000*/  @!P0 BRA `(.L_x_331) ;  /* 0xfffffffc00f08947 */ /* 0x004fea000383ffff */
[----:B------:R-:W-:Y:S05]  /*11010*/  BRA `(.L_x_356) ;  /* 0xfffffff400fc7947 */ /* 0x000fea000383ffff */
.L_x_357:
[----:B------:R-:W-:-:S00]  /*11020*/  BRA `(.L_x_357) ;  /* 0xfffffffc00fc7947 */ /* 0x000fc0000383ffff */
[----:B------:R-:W-:-:S00]  /*11030*/  NOP ;  /* 0x0000000000007918 */ /* 0x000fc00000000000 */
        /* <DEDUP_REMOVED lines=12> */
.L_x_358:


//--------------------- .nv.shared._ZN7cutlass13device_kernelINS_4gemm6kernel13GemmUniversalIN4cute5tupleIJiiiiEEENS1_10collective13CollectiveMmaINS1_37MainloopSm90TmaGmmaWarpSpecializedFP8ILi18ENS5_IJNS4_1CILi1EEESB_SB_EEENS1_35KernelTmaWarpSpecializedCooperativeEEENS5_IJNSA_ILi128EEENSA_ILi256EEENSA_ILi32EEEEEENS_12float_e5m2_tENS5_IJlSB_lEEESJ_SK_NS4_8TiledMMAINS4_8MMA_AtomIJNS4_4SM904GMMA31MMA_64x256x32_F32E5M2E5M2_SS_TNILNSO_7ScaleInE1ELSQ_1EEEEEENS4_6LayoutINS5_IJNSA_ILi2EEESB_SB_EEENS5_IJSB_NSA_ILi0EEESW_EEEEENS5_IJNS4_10UnderscoreESZ_SZ_EEEEENS4_13SM90_TMA_LOADENS4_14ComposedLayoutINS4_7SwizzleILi1ELi4ELi3EEENS4_18smem_ptr_flag_bitsILi8EEENST_INS5_IJNSA_ILi8EEESH_EEENS5_IJSH_SB_EEEEEEEvNS4_8identityES12_S1C_vS1D_EENS_8epilogue10collective6detail29Sm90TmaWarpSpecializedAdapterINS1G_15DefaultEpilogueISJ_SK_SK_NS1F_6thread17LinearCombinationISJ_Li1EffLNS1K_9ScaleType4KindE0ELNS_15FloatRoundStyleE2ESJ_EENS1_15EpilogueDefaultEEEEEvvEEEEvNT_6ParamsE --------------------------
	.section	.nv.shared._ZN7cutlass13device_kernelINS_4gemm6kernel13GemmUniversalIN4cute5tupleIJiiiiEEENS1_10collective13CollectiveMmaINS1_37MainloopSm90TmaGmmaWarpSpecializedFP8ILi18ENS5_IJNS4_1CILi1EEESB_SB_EEENS1_35KernelTmaWarpSpecializedCooperativeEEENS5_IJNSA_ILi128EEENSA_ILi256EEENSA_ILi32EEEEEENS_12float_e5m2_tENS5_IJlSB_lEEESJ_SK_NS4_8TiledMMAINS4_8MMA_AtomIJNS4_4SM904GMMA31MMA_64x256x32_F32E5M2E5M2_SS_TNILNSO_7ScaleInE1ELSQ_1EEEEEENS4_6LayoutINS5_IJNSA_ILi2EEESB_SB_EEENS5_IJSB_NSA_ILi0EEESW_EEEEENS5_IJNS4_10UnderscoreESZ_SZ_EEEEENS4_13SM90_TMA_LOADENS4_14ComposedLayoutINS4_7SwizzleILi1ELi4ELi3EEENS4_18smem_ptr_flag_bitsILi8EEENST_INS5_IJNSA_ILi8EEESH_EEENS5_IJSH_SB_EEEEEEEvNS4_8identityES12_S1C_vS1D_EENS_8epilogue10collective6detail29Sm90TmaWarpSpecializedAdapterINS1G_15DefaultEpilogueISJ_SK_SK_NS1F_6thread17LinearCombinationISJ_Li1EffLNS1K_9ScaleType4KindE0ELNS_15FloatRoundStyleE2ESJ_EENS1_15EpilogueDefaultEEEEEvvEEEEvNT_6ParamsE,"aw",@nobits
	.sectionflags	@""
	.align	16
	.zero		1024


//--------------------- .nv.shared.reserved.0     --------------------------
	.section	.nv.shared.reserved.0,"aw",@nobits
	.weak		__nv_reservedSMEM_offset_0_alias
	.size		__nv_reservedSMEM_offset_0_alias, 0, 0
	.other		__nv_reservedSMEM_offset_0_alias,@"STO_CUDA_RESERVED_SHARED STV_DEFAULT"
__nv_reservedSMEM_offset_0_alias:
	.zero		0


//--------------------- .nv.global                --------------------------
	.section	.nv.global,"aw",@nobits
.nv.global:
	.type		_ZN40_INTERNAL_fb928590_4_k_cu_95650c47_227444cute1_E,@object
	.size		_ZN40_INTERNAL_fb928590_4_k_cu_95650c47_227444cute1_E,(_ZN40_INTERNAL_fb928590_4_k_cu_95650c47_227444cuda3std3__45__cpo6cbeginE - _ZN40_INTERNAL_fb928590_4_k_cu_95650c47_227444cute1_E)
_ZN40_INTERNAL_fb928590_4_k_cu_95650c47_227444cute1_E:
	.zero		1
	.type		_ZN40_INTERNAL_fb928590_4_k_cu_95650c47_227444cuda3std3__45__cpo6cbeginE,@object
	.size		_ZN40_INTERNAL_fb928590_4_k_cu_95650c47_227444cuda3std3__45__cpo6cbeginE,(_ZN40_INTERNAL_fb928590_4_k_cu_95650c47_227444cuda3std3__48in_placeE - _ZN40_INTERNAL_fb928590_4_k_cu_95650c47_227444cuda3std3__45__cpo6cbeginE)
_ZN40_INTERNAL_fb928590_4_k_cu_95650c47_227444cuda3std3__45__cpo6cbeginE:
	.zero		1
	.type		_ZN40_INTERNAL_fb928590_4_k_cu_95650c47_227444cuda3std3__48in_placeE,@object
	.size		_ZN40_INTERNAL_fb928590_4_k_cu_95650c47_227444cuda3std3__48in_placeE,(_ZN40_INTERNAL_fb928590_4_k_cu_95650c47_227444cuda3std6ranges3__45__cpo9iter_moveE - _ZN40_INTERNAL_fb928590_4_k_cu_95650c47_227444cuda3std3__48in_placeE)
_ZN40_INTERNAL_fb928590_4_k_cu_95650c47_227444cuda3std3__48in_placeE:
	.zero		1
	.type		_ZN40_INTERNAL_fb928590_4_k_cu_95650c47_227444cuda3std6ranges3__45__cpo9iter_moveE,@object
	.size		_ZN40_INTERNAL_fb928590_4_k_cu_95650c47_227444cuda3std6ranges3__45__cpo9iter_moveE,(_ZN40_INTERNAL_fb928590_4_k_cu_95650c47_227444cuda3std3__45__cpo5beginE - _ZN40_INTERNAL_fb928590_4_k_cu_95650c47_227444cuda3std6ranges3__45__cpo9iter_moveE)
_ZN40_INTERNAL_fb928590_4_k_cu_95650c47_227444cuda3std6ranges3__45__cpo9iter_moveE:
	.zero		1
	.type		_ZN40_INTERNAL_fb928590_4_k_cu_95650c47_227444cuda3std3__45__cpo5beginE,@object
	.size		_ZN40_INTERNAL_fb928590_4_k_cu_95650c47_227444cuda3std3__45__cpo5beginE,(_ZN40_INTERNAL_fb928590_4_k_cu_95650c47_227444cuda3std3__442_GLOBAL__N__fb928590_4_k_cu_95650c47_227446ignoreE - _ZN40_INTERNAL_fb928590_4_k_cu_95650c47_227444cuda3std3__45__cpo5beginE)
_ZN40_INTERNAL_fb928590_4_k_cu_95650c47_227444cuda3std3__45__cpo5beginE:
	.zero		1
	.type		_ZN40_INTERNAL_fb928590_4_k_cu_95650c47_227444cuda3std3__442_GLOBAL__N__fb928590_4_k_cu_95650c47_227446ignoreE,@object
	.size		_ZN40_INTERNAL_fb928590_4_k_cu_95650c47_227444cuda3std3__442_GLOBAL__N__fb928590_4_k_cu_95650c47_227446ignoreE,(_ZN40_INTERNAL_fb928590_4_k_cu_95650c47_227444cute7productE - _ZN40_INTERNAL_fb928590_4_k_cu_95650c47_227444cuda3std3__442_GLOBAL__N__fb928590_4_k_cu_95650c47_227446ignoreE)
_ZN40_INTERNAL_fb928590_4_k_cu_95650c47_227444cuda3std3__442_GLOBAL__N__fb928590_4_k_cu_95650c47_227446ignoreE:
	.zero		1
	.type		_ZN40_INTERNAL_fb928590_4_k_cu_95650c47_227444cute7productE,@object
	.size		_ZN40_INTERNAL_fb928590_4_k_cu_95650c47_227444cute7productE,(_ZN40_INTERNAL_fb928590_4_k_cu_95650c47_227444cuda3std3__45__cpo3endE - _ZN40_INTERNAL_fb928590_4_k_cu_95650c47_227444cute7productE)
_ZN40_INTERNAL_fb928590_4_k_cu_95650c47_227444cute7productE:
	.zero		1
	.type		_ZN40_INTERNAL_fb928590_4_k_cu_95650c47_227444cuda3std3__45__cpo3endE,@object
	.size		_ZN40_INTERNAL_fb928590_4_k_cu_95650c47_227444cuda3std3__45__cpo3endE,(_ZN40_INTERNAL_fb928590_4_k_cu_95650c47_227444cuda3std3__419piecewise_constructE - _ZN40_INTERNAL_fb928590_4_k_cu_95650c47_227444cuda3std3__45__cpo3endE)
_ZN40_INTERNAL_fb928590_4_k_cu_95650c47_227444cuda3std3__45__cpo3endE:
	.zero		1
	.type		_ZN40_INTERNAL_fb928590_4_k_cu_95650c47_227444cuda3std3__419piecewise_constructE,@object
	.size		_ZN40_INTERNAL_fb928590_4_k_cu_95650c47_227444cuda3std3__419piecewise_constructE,(_ZN40_INTERNAL_fb928590_4_k_cu_95650c47_227444cuda3std3__45__cpo4cendE - _ZN40_INTERNAL_fb928590_4_k_cu_95650c47_227444cuda3std3__419piecewise_constructE)
_ZN40_INTERNAL_fb928590_4_k_cu_95650c47_227444cuda3std3__419piecewise_constructE:
	.zero		1
	.type		_ZN40_INTERNAL_fb928590_4_k_cu_95650c47_227444cuda3std3__45__cpo4cendE,@object
	.size		_ZN40_INTERNAL_fb928590_4_k_cu_95650c47_227444cuda3std3__45__cpo4cendE,(_ZN40_INTERNAL_fb928590_4_k_cu_95650c47_227444cuda3std6ranges3__45__cpo4swapE - _ZN40_INTERNAL_fb928590_4_k_cu_95650c47_227444cuda3std3__45__cpo4cendE)
_ZN40_INTERNAL_fb928590_4_k_cu_95650c47_227444cuda3std3__45__cpo4cendE:
	.zero		1
	.type		_ZN40_INTERNAL_fb928590_4_k_cu_95650c47_227444cuda3std6ranges3__45__cpo4swapE,@object
	.size		_ZN40_INTERNAL_fb928590_4_k_cu_95650c47_227444cuda3std6ranges3__45__cpo4swapE,(.L_7 - _ZN40_INTERNAL_fb928590_4_k_cu_95650c47_227444cuda3std6ranges3__45__cpo4swapE)
_ZN40_INTERNAL_fb928590_4_k_cu_95650c47_227444cuda3std6ranges3__45__cpo4swapE:
	.zero		1
.L_7:


//--------------------- .nv.constant0._ZN7cutlass13device_kernelINS_4gemm6kernel13GemmUniversalIN4cute5tupleIJiiiiEEENS1_10collective13CollectiveMmaINS1_37MainloopSm90TmaGmmaWarpSpecializedFP8ILi18ENS5_IJNS4_1CILi1EEESB_SB_EEENS1_35KernelTmaWarpSpecializedCooperativeEEENS5_IJNSA_ILi128EEENSA_ILi256EEENSA_ILi32EEEEEENS_12float_e5m2_tENS5_IJlSB_lEEESJ_SK_NS4_8TiledMMAINS4_8MMA_AtomIJNS4_4SM904GMMA31MMA_64x256x32_F32E5M2E5M2_SS_TNILNSO_7ScaleInE1ELSQ_1EEEEEENS4_6LayoutINS5_IJNSA_ILi2EEESB_SB_EEENS5_IJSB_NSA_ILi0EEESW_EEEEENS5_IJNS4_10UnderscoreESZ_SZ_EEEEENS4_13SM90_TMA_LOADENS4_14ComposedLayoutINS4_7SwizzleILi1ELi4ELi3EEENS4_18smem_ptr_flag_bitsILi8EEENST_INS5_IJNSA_ILi8EEESH_EEENS5_IJSH_SB_EEEEEEEvNS4_8identityES12_S1C_vS1D_EENS_8epilogue10collective6detail29Sm90TmaWarpSpecializedAdapterINS1G_15DefaultEpilogueISJ_SK_SK_NS1F_6thread17LinearCombinationISJ_Li1EffLNS1K_9ScaleType4KindE0ELNS_15FloatRoundStyleE2ESJ_EENS1_15EpilogueDefaultEEEEEvvEEEEvNT_6ParamsE --------------------------
	.section	.nv.constant0._ZN7cutlass13device_kernelINS_4gemm6kernel13GemmUniversalIN4cute5tupleIJiiiiEEENS1_10collective13CollectiveMmaINS1_37MainloopSm90TmaGmmaWarpSpecializedFP8ILi18ENS5_IJNS4_1CILi1EEESB_SB_EEENS1_35KernelTmaWarpSpecializedCooperativeEEENS5_IJNSA_ILi128EEENSA_ILi256EEENSA_ILi32EEEEEENS_12float_e5m2_tENS5_IJlSB_lEEESJ_SK_NS4_8TiledMMAINS4_8MMA_AtomIJNS4_4SM904GMMA31MMA_64x256x32_F32E5M2E5M2_SS_TNILNSO_7ScaleInE1ELSQ_1EEEEEENS4_6LayoutINS5_IJNSA_ILi2EEESB_SB_EEENS5_IJSB_NSA_ILi0EEESW_EEEEENS5_IJNS4_10UnderscoreESZ_SZ_EEEEENS4_13SM90_TMA_LOADENS4_14ComposedLayoutINS4_7SwizzleILi1ELi4ELi3EEENS4_18smem_ptr_flag_bitsILi8EEENST_INS5_IJNSA_ILi8EEESH_EEENS5_IJSH_SB_EEEEEEEvNS4_8identityES12_S1C_vS1D_EENS_8epilogue10collective6detail29Sm90TmaWarpSpecializedAdapterINS1G_15DefaultEpilogueISJ_SK_SK_NS1F_6thread17LinearCombinationISJ_Li1EffLNS1K_9ScaleType4KindE0ELNS_15FloatRoundStyleE2ESJ_EENS1_15EpilogueDefaultEEEEEvvEEEEvNT_6ParamsE,"a",@progbits
	.sectionflags	@""
	.align	4
.nv.constant0._ZN7cutlass13device_kernelINS_4gemm6kernel13GemmUniversalIN4cute5tupleIJiiiiEEENS1_10collective13CollectiveMmaINS1_37MainloopSm90TmaGmmaWarpSpecializedFP8ILi18ENS5_IJNS4_1CILi1EEESB_SB_EEENS1_35KernelTmaWarpSpecializedCooperativeEEENS5_IJNSA_ILi128EEENSA_ILi256EEENSA_ILi32EEEEEENS_12float_e5m2_tENS5_IJlSB_lEEESJ_SK_NS4_8TiledMMAINS4_8MMA_AtomIJNS4_4SM904GMMA31MMA_64x256x32_F32E5M2E5M2_SS_TNILNSO_7ScaleInE1ELSQ_1EEEEEENS4_6LayoutINS5_IJNSA_ILi2EEESB_SB_EEENS5_IJSB_NSA_ILi0EEESW_EEEEENS5_IJNS4_10UnderscoreESZ_SZ_EEEEENS4_13SM90_TMA_LOADENS4_14ComposedLayoutINS4_7SwizzleILi1ELi4ELi3EEENS4_18smem_ptr_flag_bitsILi8EEENST_INS5_IJNSA_ILi8EEESH_EEENS5_IJSH_SB_EEEEEEEvNS4_8identityES12_S1C_vS1D_EENS_8epilogue10collective6detail29Sm90TmaWarpSpecializedAdapterINS1G_15DefaultEpilogueISJ_SK_SK_NS1F_6thread17LinearCombinationISJ_Li1EffLNS1K_9ScaleType4KindE0ELNS_15FloatRoundStyleE2ESJ_EENS1_15EpilogueDefaultEEEEEvvEEEEvNT_6ParamsE:
	.zero		1664


//--------------------- SYMBOLS --------------------------

	.type		.nv.reservedSmem.offset0,@object
	.size		.nv.reservedSmem.offset0,0x4
